//
// Generated by NVIDIA NVVM Compiler
//
// Compiler Build ID: CL-36424714
// Cuda compilation tools, release 13.0, V13.0.88
// Based on NVVM 20.0.0
//

.version 9.0
.target sm_100
.address_size 64

.global .align 4 .b8 precalc_xorwow_matrix[102400];
.global .align 4 .b8 precalc_xorwow_offset_matrix[102400];
.global .align 4 .b8 mrg32k3aM1[2304];
.global .align 4 .b8 mrg32k3aM2[2304];
.global .align 4 .b8 mrg32k3aM1SubSeq[2016];
.global .align 4 .b8 mrg32k3aM2SubSeq[2016];
.global .align 4 .b8 mrg32k3aM1Seq[2304];
.global .align 4 .b8 mrg32k3aM2Seq[2304];
.const .align 8 .b8 __cr_lgamma_table[72];
// _ZZ18update_fixed_layerILj128EXadL_ZN30_INTERNAL_3768911a_4_k_cu_main16_activation_stubEfEEEvPfS1_S1_PKfjjjfjE7shrd_in has been demoted

.entry _Z18update_fixed_layerILj128EXadL_ZN30_INTERNAL_3768911a_4_k_cu_main16_activation_stubEfEEEvPfS1_S1_PKfjjjfj(
	.param .u64 .ptr .align 1 _Z18update_fixed_layerILj128EXadL_ZN30_INTERNAL_3768911a_4_k_cu_main16_activation_stubEfEEEvPfS1_S1_PKfjjjfj_param_0,
	.param .u64 .ptr .align 1 _Z18update_fixed_layerILj128EXadL_ZN30_INTERNAL_3768911a_4_k_cu_main16_activation_stubEfEEEvPfS1_S1_PKfjjjfj_param_1,
	.param .u64 .ptr .align 1 _Z18update_fixed_layerILj128EXadL_ZN30_INTERNAL_3768911a_4_k_cu_main16_activation_stubEfEEEvPfS1_S1_PKfjjjfj_param_2,
	.param .u64 .ptr .align 1 _Z18update_fixed_layerILj128EXadL_ZN30_INTERNAL_3768911a_4_k_cu_main16_activation_stubEfEEEvPfS1_S1_PKfjjjfj_param_3,
	.param .u32 _Z18update_fixed_layerILj128EXadL_ZN30_INTERNAL_3768911a_4_k_cu_main16_activation_stubEfEEEvPfS1_S1_PKfjjjfj_param_4,
	.param .u32 _Z18update_fixed_layerILj128EXadL_ZN30_INTERNAL_3768911a_4_k_cu_main16_activation_stubEfEEEvPfS1_S1_PKfjjjfj_param_5,
	.param .u32 _Z18update_fixed_layerILj128EXadL_ZN30_INTERNAL_3768911a_4_k_cu_main16_activation_stubEfEEEvPfS1_S1_PKfjjjfj_param_6,
	.param .f32 _Z18update_fixed_layerILj128EXadL_ZN30_INTERNAL_3768911a_4_k_cu_main16_activation_stubEfEEEvPfS1_S1_PKfjjjfj_param_7,
	.param .u32 _Z18update_fixed_layerILj128EXadL_ZN30_INTERNAL_3768911a_4_k_cu_main16_activation_stubEfEEEvPfS1_S1_PKfjjjfj_param_8
)
{
	.reg .pred 	%p<4>;
	.reg .b32 	%r<17>;
	.reg .b32 	%f<523>;
	.reg .b64 	%rd<25>;
	// demoted variable
	.shared .align 4 .b8 _ZZ18update_fixed_layerILj128EXadL_ZN30_INTERNAL_3768911a_4_k_cu_main16_activation_stubEfEEEvPfS1_S1_PKfjjjfjE7shrd_in[512];
	ld.param.u64 	%rd11, [_Z18update_fixed_layerILj128EXadL_ZN30_INTERNAL_3768911a_4_k_cu_main16_activation_stubEfEEEvPfS1_S1_PKfjjjfj_param_0];
	ld.param.u64 	%rd12, [_Z18update_fixed_layerILj128EXadL_ZN30_INTERNAL_3768911a_4_k_cu_main16_activation_stubEfEEEvPfS1_S1_PKfjjjfj_param_1];
	ld.param.u64 	%rd13, [_Z18update_fixed_layerILj128EXadL_ZN30_INTERNAL_3768911a_4_k_cu_main16_activation_stubEfEEEvPfS1_S1_PKfjjjfj_param_2];
	ld.param.u64 	%rd14, [_Z18update_fixed_layerILj128EXadL_ZN30_INTERNAL_3768911a_4_k_cu_main16_activation_stubEfEEEvPfS1_S1_PKfjjjfj_param_3];
	ld.param.u32 	%r7, [_Z18update_fixed_layerILj128EXadL_ZN30_INTERNAL_3768911a_4_k_cu_main16_activation_stubEfEEEvPfS1_S1_PKfjjjfj_param_4];
	ld.param.u32 	%r10, [_Z18update_fixed_layerILj128EXadL_ZN30_INTERNAL_3768911a_4_k_cu_main16_activation_stubEfEEEvPfS1_S1_PKfjjjfj_param_5];
	ld.param.u32 	%r8, [_Z18update_fixed_layerILj128EXadL_ZN30_INTERNAL_3768911a_4_k_cu_main16_activation_stubEfEEEvPfS1_S1_PKfjjjfj_param_6];
	ld.param.f32 	%f5, [_Z18update_fixed_layerILj128EXadL_ZN30_INTERNAL_3768911a_4_k_cu_main16_activation_stubEfEEEvPfS1_S1_PKfjjjfj_param_7];
	ld.param.u32 	%r9, [_Z18update_fixed_layerILj128EXadL_ZN30_INTERNAL_3768911a_4_k_cu_main16_activation_stubEfEEEvPfS1_S1_PKfjjjfj_param_8];
	mov.u32 	%r11, %ctaid.x;
	mov.u32 	%r12, %ntid.x;
	mov.u32 	%r1, %tid.x;
	mad.lo.s32 	%r2, %r11, %r12, %r1;
	setp.ge.u32 	%p1, %r2, %r10;
	@%p1 bra 	$L__BB0_5;
	cvta.to.global.u64 	%rd15, %rd11;
	mul.wide.u32 	%rd16, %r2, 4;
	add.s64 	%rd1, %rd15, %rd16;
	ld.global.f32 	%f522, [%rd1];
	setp.eq.s32 	%p2, %r9, 0;
	@%p2 bra 	$L__BB0_4;
	mul.lo.s32 	%r13, %r7, %r2;
	cvta.to.global.u64 	%rd17, %rd14;
	cvta.to.global.u64 	%rd18, %rd13;
	shl.b32 	%r14, %r1, 2;
	mov.u32 	%r15, _ZZ18update_fixed_layerILj128EXadL_ZN30_INTERNAL_3768911a_4_k_cu_main16_activation_stubEfEEEvPfS1_S1_PKfjjjfjE7shrd_in;
	add.s32 	%r3, %r15, %r14;
	cvta.to.global.u64 	%rd19, %rd12;
	mul.wide.u32 	%rd20, %r13, 4;
	add.s64 	%rd2, %rd19, %rd20;
	add.s64 	%rd24, %rd18, %rd16;
	mul.wide.u32 	%rd4, %r8, 4;
	mul.wide.u32 	%rd22, %r1, 4;
	add.s64 	%rd23, %rd17, %rd22;
	mul.wide.u32 	%rd6, %r7, 4;
	neg.s32 	%r16, %r9;
$L__BB0_3:
	ld.global.nc.f32 	%f6, [%rd24];
	mul.f32 	%f7, %f5, %f6;
	bar.sync 	0;
	ld.global.nc.f32 	%f8, [%rd23];
	st.shared.f32 	[%r3], %f8;
	bar.sync 	0;
	ld.shared.f32 	%f9, [_ZZ18update_fixed_layerILj128EXadL_ZN30_INTERNAL_3768911a_4_k_cu_main16_activation_stubEfEEEvPfS1_S1_PKfjjjfjE7shrd_in];
	mul.f32 	%f10, %f7, %f9;
	ld.global.f32 	%f11, [%rd2];
	sub.f32 	%f12, %f11, %f10;
	st.global.f32 	[%rd2], %f12;
	ld.shared.f32 	%f13, [_ZZ18update_fixed_layerILj128EXadL_ZN30_INTERNAL_3768911a_4_k_cu_main16_activation_stubEfEEEvPfS1_S1_PKfjjjfjE7shrd_in+4];
	mul.f32 	%f14, %f7, %f13;
	ld.global.f32 	%f15, [%rd2+4];
	sub.f32 	%f16, %f15, %f14;
	st.global.f32 	[%rd2+4], %f16;
	ld.shared.f32 	%f17, [_ZZ18update_fixed_layerILj128EXadL_ZN30_INTERNAL_3768911a_4_k_cu_main16_activation_stubEfEEEvPfS1_S1_PKfjjjfjE7shrd_in+8];
	mul.f32 	%f18, %f7, %f17;
	ld.global.f32 	%f19, [%rd2+8];
	sub.f32 	%f20, %f19, %f18;
	st.global.f32 	[%rd2+8], %f20;
	ld.shared.f32 	%f21, [_ZZ18update_fixed_layerILj128EXadL_ZN30_INTERNAL_3768911a_4_k_cu_main16_activation_stubEfEEEvPfS1_S1_PKfjjjfjE7shrd_in+12];
	mul.f32 	%f22, %f7, %f21;
	ld.global.f32 	%f23, [%rd2+12];
	sub.f32 	%f24, %f23, %f22;
	st.global.f32 	[%rd2+12], %f24;
	ld.shared.f32 	%f25, [_ZZ18update_fixed_layerILj128EXadL_ZN30_INTERNAL_3768911a_4_k_cu_main16_activation_stubEfEEEvPfS1_S1_PKfjjjfjE7shrd_in+16];
	mul.f32 	%f26, %f7, %f25;
	ld.global.f32 	%f27, [%rd2+16];
	sub.f32 	%f28, %f27, %f26;
	st.global.f32 	[%rd2+16], %f28;
	ld.shared.f32 	%f29, [_ZZ18update_fixed_layerILj128EXadL_ZN30_INTERNAL_3768911a_4_k_cu_main16_activation_stubEfEEEvPfS1_S1_PKfjjjfjE7shrd_in+20];
	mul.f32 	%f30, %f7, %f29;
	ld.global.f32 	%f31, [%rd2+20];
	sub.f32 	%f32, %f31, %f30;
	st.global.f32 	[%rd2+20], %f32;
	ld.shared.f32 	%f33, [_ZZ18update_fixed_layerILj128EXadL_ZN30_INTERNAL_3768911a_4_k_cu_main16_activation_stubEfEEEvPfS1_S1_PKfjjjfjE7shrd_in+24];
	mul.f32 	%f34, %f7, %f33;
	ld.global.f32 	%f35, [%rd2+24];
	sub.f32 	%f36, %f35, %f34;
	st.global.f32 	[%rd2+24], %f36;
	ld.shared.f32 	%f37, [_ZZ18update_fixed_layerILj128EXadL_ZN30_INTERNAL_3768911a_4_k_cu_main16_activation_stubEfEEEvPfS1_S1_PKfjjjfjE7shrd_in+28];
	mul.f32 	%f38, %f7, %f37;
	ld.global.f32 	%f39, [%rd2+28];
	sub.f32 	%f40, %f39, %f38;
	st.global.f32 	[%rd2+28], %f40;
	ld.shared.f32 	%f41, [_ZZ18update_fixed_layerILj128EXadL_ZN30_INTERNAL_3768911a_4_k_cu_main16_activation_stubEfEEEvPfS1_S1_PKfjjjfjE7shrd_in+32];
	mul.f32 	%f42, %f7, %f41;
	ld.global.f32 	%f43, [%rd2+32];
	sub.f32 	%f44, %f43, %f42;
	st.global.f32 	[%rd2+32], %f44;
	ld.shared.f32 	%f45, [_ZZ18update_fixed_layerILj128EXadL_ZN30_INTERNAL_3768911a_4_k_cu_main16_activation_stubEfEEEvPfS1_S1_PKfjjjfjE7shrd_in+36];
	mul.f32 	%f46, %f7, %f45;
	ld.global.f32 	%f47, [%rd2+36];
	sub.f32 	%f48, %f47, %f46;
	st.global.f32 	[%rd2+36], %f48;
	ld.shared.f32 	%f49, [_ZZ18update_fixed_layerILj128EXadL_ZN30_INTERNAL_3768911a_4_k_cu_main16_activation_stubEfEEEvPfS1_S1_PKfjjjfjE7shrd_in+40];
	mul.f32 	%f50, %f7, %f49;
	ld.global.f32 	%f51, [%rd2+40];
	sub.f32 	%f52, %f51, %f50;
	st.global.f32 	[%rd2+40], %f52;
	ld.shared.f32 	%f53, [_ZZ18update_fixed_layerILj128EXadL_ZN30_INTERNAL_3768911a_4_k_cu_main16_activation_stubEfEEEvPfS1_S1_PKfjjjfjE7shrd_in+44];
	mul.f32 	%f54, %f7, %f53;
	ld.global.f32 	%f55, [%rd2+44];
	sub.f32 	%f56, %f55, %f54;
	st.global.f32 	[%rd2+44], %f56;
	ld.shared.f32 	%f57, [_ZZ18update_fixed_layerILj128EXadL_ZN30_INTERNAL_3768911a_4_k_cu_main16_activation_stubEfEEEvPfS1_S1_PKfjjjfjE7shrd_in+48];
	mul.f32 	%f58, %f7, %f57;
	ld.global.f32 	%f59, [%rd2+48];
	sub.f32 	%f60, %f59, %f58;
	st.global.f32 	[%rd2+48], %f60;
	ld.shared.f32 	%f61, [_ZZ18update_fixed_layerILj128EXadL_ZN30_INTERNAL_3768911a_4_k_cu_main16_activation_stubEfEEEvPfS1_S1_PKfjjjfjE7shrd_in+52];
	mul.f32 	%f62, %f7, %f61;
	ld.global.f32 	%f63, [%rd2+52];
	sub.f32 	%f64, %f63, %f62;
	st.global.f32 	[%rd2+52], %f64;
	ld.shared.f32 	%f65, [_ZZ18update_fixed_layerILj128EXadL_ZN30_INTERNAL_3768911a_4_k_cu_main16_activation_stubEfEEEvPfS1_S1_PKfjjjfjE7shrd_in+56];
	mul.f32 	%f66, %f7, %f65;
	ld.global.f32 	%f67, [%rd2+56];
	sub.f32 	%f68, %f67, %f66;
	st.global.f32 	[%rd2+56], %f68;
	ld.shared.f32 	%f69, [_ZZ18update_fixed_layerILj128EXadL_ZN30_INTERNAL_3768911a_4_k_cu_main16_activation_stubEfEEEvPfS1_S1_PKfjjjfjE7shrd_in+60];
	mul.f32 	%f70, %f7, %f69;
	ld.global.f32 	%f71, [%rd2+60];
	sub.f32 	%f72, %f71, %f70;
	st.global.f32 	[%rd2+60], %f72;
	ld.shared.f32 	%f73, [_ZZ18update_fixed_layerILj128EXadL_ZN30_INTERNAL_3768911a_4_k_cu_main16_activation_stubEfEEEvPfS1_S1_PKfjjjfjE7shrd_in+64];
	mul.f32 	%f74, %f7, %f73;
	ld.global.f32 	%f75, [%rd2+64];
	sub.f32 	%f76, %f75, %f74;
	st.global.f32 	[%rd2+64], %f76;
	ld.shared.f32 	%f77, [_ZZ18update_fixed_layerILj128EXadL_ZN30_INTERNAL_3768911a_4_k_cu_main16_activation_stubEfEEEvPfS1_S1_PKfjjjfjE7shrd_in+68];
	mul.f32 	%f78, %f7, %f77;
	ld.global.f32 	%f79, [%rd2+68];
	sub.f32 	%f80, %f79, %f78;
	st.global.f32 	[%rd2+68], %f80;
	ld.shared.f32 	%f81, [_ZZ18update_fixed_layerILj128EXadL_ZN30_INTERNAL_3768911a_4_k_cu_main16_activation_stubEfEEEvPfS1_S1_PKfjjjfjE7shrd_in+72];
	mul.f32 	%f82, %f7, %f81;
	ld.global.f32 	%f83, [%rd2+72];
	sub.f32 	%f84, %f83, %f82;
	st.global.f32 	[%rd2+72], %f84;
	ld.shared.f32 	%f85, [_ZZ18update_fixed_layerILj128EXadL_ZN30_INTERNAL_3768911a_4_k_cu_main16_activation_stubEfEEEvPfS1_S1_PKfjjjfjE7shrd_in+76];
	mul.f32 	%f86, %f7, %f85;
	ld.global.f32 	%f87, [%rd2+76];
	sub.f32 	%f88, %f87, %f86;
	st.global.f32 	[%rd2+76], %f88;
	ld.shared.f32 	%f89, [_ZZ18update_fixed_layerILj128EXadL_ZN30_INTERNAL_3768911a_4_k_cu_main16_activation_stubEfEEEvPfS1_S1_PKfjjjfjE7shrd_in+80];
	mul.f32 	%f90, %f7, %f89;
	ld.global.f32 	%f91, [%rd2+80];
	sub.f32 	%f92, %f91, %f90;
	st.global.f32 	[%rd2+80], %f92;
	ld.shared.f32 	%f93, [_ZZ18update_fixed_layerILj128EXadL_ZN30_INTERNAL_3768911a_4_k_cu_main16_activation_stubEfEEEvPfS1_S1_PKfjjjfjE7shrd_in+84];
	mul.f32 	%f94, %f7, %f93;
	ld.global.f32 	%f95, [%rd2+84];
	sub.f32 	%f96, %f95, %f94;
	st.global.f32 	[%rd2+84], %f96;
	ld.shared.f32 	%f97, [_ZZ18update_fixed_layerILj128EXadL_ZN30_INTERNAL_3768911a_4_k_cu_main16_activation_stubEfEEEvPfS1_S1_PKfjjjfjE7shrd_in+88];
	mul.f32 	%f98, %f7, %f97;
	ld.global.f32 	%f99, [%rd2+88];
	sub.f32 	%f100, %f99, %f98;
	st.global.f32 	[%rd2+88], %f100;
	ld.shared.f32 	%f101, [_ZZ18update_fixed_layerILj128EXadL_ZN30_INTERNAL_3768911a_4_k_cu_main16_activation_stubEfEEEvPfS1_S1_PKfjjjfjE7shrd_in+92];
	mul.f32 	%f102, %f7, %f101;
	ld.global.f32 	%f103, [%rd2+92];
	sub.f32 	%f104, %f103, %f102;
	st.global.f32 	[%rd2+92], %f104;
	ld.shared.f32 	%f105, [_ZZ18update_fixed_layerILj128EXadL_ZN30_INTERNAL_3768911a_4_k_cu_main16_activation_stubEfEEEvPfS1_S1_PKfjjjfjE7shrd_in+96];
	mul.f32 	%f106, %f7, %f105;
	ld.global.f32 	%f107, [%rd2+96];
	sub.f32 	%f108, %f107, %f106;
	st.global.f32 	[%rd2+96], %f108;
	ld.shared.f32 	%f109, [_ZZ18update_fixed_layerILj128EXadL_ZN30_INTERNAL_3768911a_4_k_cu_main16_activation_stubEfEEEvPfS1_S1_PKfjjjfjE7shrd_in+100];
	mul.f32 	%f110, %f7, %f109;
	ld.global.f32 	%f111, [%rd2+100];
	sub.f32 	%f112, %f111, %f110;
	st.global.f32 	[%rd2+100], %f112;
	ld.shared.f32 	%f113, [_ZZ18update_fixed_layerILj128EXadL_ZN30_INTERNAL_3768911a_4_k_cu_main16_activation_stubEfEEEvPfS1_S1_PKfjjjfjE7shrd_in+104];
	mul.f32 	%f114, %f7, %f113;
	ld.global.f32 	%f115, [%rd2+104];
	sub.f32 	%f116, %f115, %f114;
	st.global.f32 	[%rd2+104], %f116;
	ld.shared.f32 	%f117, [_ZZ18update_fixed_layerILj128EXadL_ZN30_INTERNAL_3768911a_4_k_cu_main16_activation_stubEfEEEvPfS1_S1_PKfjjjfjE7shrd_in+108];
	mul.f32 	%f118, %f7, %f117;
	ld.global.f32 	%f119, [%rd2+108];
	sub.f32 	%f120, %f119, %f118;
	st.global.f32 	[%rd2+108], %f120;
	ld.shared.f32 	%f121, [_ZZ18update_fixed_layerILj128EXadL_ZN30_INTERNAL_3768911a_4_k_cu_main16_activation_stubEfEEEvPfS1_S1_PKfjjjfjE7shrd_in+112];
	mul.f32 	%f122, %f7, %f121;
	ld.global.f32 	%f123, [%rd2+112];
	sub.f32 	%f124, %f123, %f122;
	st.global.f32 	[%rd2+112], %f124;
	ld.shared.f32 	%f125, [_ZZ18update_fixed_layerILj128EXadL_ZN30_INTERNAL_3768911a_4_k_cu_main16_activation_stubEfEEEvPfS1_S1_PKfjjjfjE7shrd_in+116];
	mul.f32 	%f126, %f7, %f125;
	ld.global.f32 	%f127, [%rd2+116];
	sub.f32 	%f128, %f127, %f126;
	st.global.f32 	[%rd2+116], %f128;
	ld.shared.f32 	%f129, [_ZZ18update_fixed_layerILj128EXadL_ZN30_INTERNAL_3768911a_4_k_cu_main16_activation_stubEfEEEvPfS1_S1_PKfjjjfjE7shrd_in+120];
	mul.f32 	%f130, %f7, %f129;
	ld.global.f32 	%f131, [%rd2+120];
	sub.f32 	%f132, %f131, %f130;
	st.global.f32 	[%rd2+120], %f132;
	ld.shared.f32 	%f133, [_ZZ18update_fixed_layerILj128EXadL_ZN30_INTERNAL_3768911a_4_k_cu_main16_activation_stubEfEEEvPfS1_S1_PKfjjjfjE7shrd_in+124];
	mul.f32 	%f134, %f7, %f133;
	ld.global.f32 	%f135, [%rd2+124];
	sub.f32 	%f136, %f135, %f134;
	st.global.f32 	[%rd2+124], %f136;
	ld.shared.f32 	%f137, [_ZZ18update_fixed_layerILj128EXadL_ZN30_INTERNAL_3768911a_4_k_cu_main16_activation_stubEfEEEvPfS1_S1_PKfjjjfjE7shrd_in+128];
	mul.f32 	%f138, %f7, %f137;
	ld.global.f32 	%f139, [%rd2+128];
	sub.f32 	%f140, %f139, %f138;
	st.global.f32 	[%rd2+128], %f140;
	ld.shared.f32 	%f141, [_ZZ18update_fixed_layerILj128EXadL_ZN30_INTERNAL_3768911a_4_k_cu_main16_activation_stubEfEEEvPfS1_S1_PKfjjjfjE7shrd_in+132];
	mul.f32 	%f142, %f7, %f141;
	ld.global.f32 	%f143, [%rd2+132];
	sub.f32 	%f144, %f143, %f142;
	st.global.f32 	[%rd2+132], %f144;
	ld.shared.f32 	%f145, [_ZZ18update_fixed_layerILj128EXadL_ZN30_INTERNAL_3768911a_4_k_cu_main16_activation_stubEfEEEvPfS1_S1_PKfjjjfjE7shrd_in+136];
	mul.f32 	%f146, %f7, %f145;
	ld.global.f32 	%f147, [%rd2+136];
	sub.f32 	%f148, %f147, %f146;
	st.global.f32 	[%rd2+136], %f148;
	ld.shared.f32 	%f149, [_ZZ18update_fixed_layerILj128EXadL_ZN30_INTERNAL_3768911a_4_k_cu_main16_activation_stubEfEEEvPfS1_S1_PKfjjjfjE7shrd_in+140];
	mul.f32 	%f150, %f7, %f149;
	ld.global.f32 	%f151, [%rd2+140];
	sub.f32 	%f152, %f151, %f150;
	st.global.f32 	[%rd2+140], %f152;
	ld.shared.f32 	%f153, [_ZZ18update_fixed_layerILj128EXadL_ZN30_INTERNAL_3768911a_4_k_cu_main16_activation_stubEfEEEvPfS1_S1_PKfjjjfjE7shrd_in+144];
	mul.f32 	%f154, %f7, %f153;
	ld.global.f32 	%f155, [%rd2+144];
	sub.f32 	%f156, %f155, %f154;
	st.global.f32 	[%rd2+144], %f156;
	ld.shared.f32 	%f157, [_ZZ18update_fixed_layerILj128EXadL_ZN30_INTERNAL_3768911a_4_k_cu_main16_activation_stubEfEEEvPfS1_S1_PKfjjjfjE7shrd_in+148];
	mul.f32 	%f158, %f7, %f157;
	ld.global.f32 	%f159, [%rd2+148];
	sub.f32 	%f160, %f159, %f158;
	st.global.f32 	[%rd2+148], %f160;
	ld.shared.f32 	%f161, [_ZZ18update_fixed_layerILj128EXadL_ZN30_INTERNAL_3768911a_4_k_cu_main16_activation_stubEfEEEvPfS1_S1_PKfjjjfjE7shrd_in+152];
	mul.f32 	%f162, %f7, %f161;
	ld.global.f32 	%f163, [%rd2+152];
	sub.f32 	%f164, %f163, %f162;
	st.global.f32 	[%rd2+152], %f164;
	ld.shared.f32 	%f165, [_ZZ18update_fixed_layerILj128EXadL_ZN30_INTERNAL_3768911a_4_k_cu_main16_activation_stubEfEEEvPfS1_S1_PKfjjjfjE7shrd_in+156];
	mul.f32 	%f166, %f7, %f165;
	ld.global.f32 	%f167, [%rd2+156];
	sub.f32 	%f168, %f167, %f166;
	st.global.f32 	[%rd2+156], %f168;
	ld.shared.f32 	%f169, [_ZZ18update_fixed_layerILj128EXadL_ZN30_INTERNAL_3768911a_4_k_cu_main16_activation_stubEfEEEvPfS1_S1_PKfjjjfjE7shrd_in+160];
	mul.f32 	%f170, %f7, %f169;
	ld.global.f32 	%f171, [%rd2+160];
	sub.f32 	%f172, %f171, %f170;
	st.global.f32 	[%rd2+160], %f172;
	ld.shared.f32 	%f173, [_ZZ18update_fixed_layerILj128EXadL_ZN30_INTERNAL_3768911a_4_k_cu_main16_activation_stubEfEEEvPfS1_S1_PKfjjjfjE7shrd_in+164];
	mul.f32 	%f174, %f7, %f173;
	ld.global.f32 	%f175, [%rd2+164];
	sub.f32 	%f176, %f175, %f174;
	st.global.f32 	[%rd2+164], %f176;
	ld.shared.f32 	%f177, [_ZZ18update_fixed_layerILj128EXadL_ZN30_INTERNAL_3768911a_4_k_cu_main16_activation_stubEfEEEvPfS1_S1_PKfjjjfjE7shrd_in+168];
	mul.f32 	%f178, %f7, %f177;
	ld.global.f32 	%f179, [%rd2+168];
	sub.f32 	%f180, %f179, %f178;
	st.global.f32 	[%rd2+168], %f180;
	ld.shared.f32 	%f181, [_ZZ18update_fixed_layerILj128EXadL_ZN30_INTERNAL_3768911a_4_k_cu_main16_activation_stubEfEEEvPfS1_S1_PKfjjjfjE7shrd_in+172];
	mul.f32 	%f182, %f7, %f181;
	ld.global.f32 	%f183, [%rd2+172];
	sub.f32 	%f184, %f183, %f182;
	st.global.f32 	[%rd2+172], %f184;
	ld.shared.f32 	%f185, [_ZZ18update_fixed_layerILj128EXadL_ZN30_INTERNAL_3768911a_4_k_cu_main16_activation_stubEfEEEvPfS1_S1_PKfjjjfjE7shrd_in+176];
	mul.f32 	%f186, %f7, %f185;
	ld.global.f32 	%f187, [%rd2+176];
	sub.f32 	%f188, %f187, %f186;
	st.global.f32 	[%rd2+176], %f188;
	ld.shared.f32 	%f189, [_ZZ18update_fixed_layerILj128EXadL_ZN30_INTERNAL_3768911a_4_k_cu_main16_activation_stubEfEEEvPfS1_S1_PKfjjjfjE7shrd_in+180];
	mul.f32 	%f190, %f7, %f189;
	ld.global.f32 	%f191, [%rd2+180];
	sub.f32 	%f192, %f191, %f190;
	st.global.f32 	[%rd2+180], %f192;
	ld.shared.f32 	%f193, [_ZZ18update_fixed_layerILj128EXadL_ZN30_INTERNAL_3768911a_4_k_cu_main16_activation_stubEfEEEvPfS1_S1_PKfjjjfjE7shrd_in+184];
	mul.f32 	%f194, %f7, %f193;
	ld.global.f32 	%f195, [%rd2+184];
	sub.f32 	%f196, %f195, %f194;
	st.global.f32 	[%rd2+184], %f196;
	ld.shared.f32 	%f197, [_ZZ18update_fixed_layerILj128EXadL_ZN30_INTERNAL_3768911a_4_k_cu_main16_activation_stubEfEEEvPfS1_S1_PKfjjjfjE7shrd_in+188];
	mul.f32 	%f198, %f7, %f197;
	ld.global.f32 	%f199, [%rd2+188];
	sub.f32 	%f200, %f199, %f198;
	st.global.f32 	[%rd2+188], %f200;
	ld.shared.f32 	%f201, [_ZZ18update_fixed_layerILj128EXadL_ZN30_INTERNAL_3768911a_4_k_cu_main16_activation_stubEfEEEvPfS1_S1_PKfjjjfjE7shrd_in+192];
	mul.f32 	%f202, %f7, %f201;
	ld.global.f32 	%f203, [%rd2+192];
	sub.f32 	%f204, %f203, %f202;
	st.global.f32 	[%rd2+192], %f204;
	ld.shared.f32 	%f205, [_ZZ18update_fixed_layerILj128EXadL_ZN30_INTERNAL_3768911a_4_k_cu_main16_activation_stubEfEEEvPfS1_S1_PKfjjjfjE7shrd_in+196];
	mul.f32 	%f206, %f7, %f205;
	ld.global.f32 	%f207, [%rd2+196];
	sub.f32 	%f208, %f207, %f206;
	st.global.f32 	[%rd2+196], %f208;
	ld.shared.f32 	%f209, [_ZZ18update_fixed_layerILj128EXadL_ZN30_INTERNAL_3768911a_4_k_cu_main16_activation_stubEfEEEvPfS1_S1_PKfjjjfjE7shrd_in+200];
	mul.f32 	%f210, %f7, %f209;
	ld.global.f32 	%f211, [%rd2+200];
	sub.f32 	%f212, %f211, %f210;
	st.global.f32 	[%rd2+200], %f212;
	ld.shared.f32 	%f213, [_ZZ18update_fixed_layerILj128EXadL_ZN30_INTERNAL_3768911a_4_k_cu_main16_activation_stubEfEEEvPfS1_S1_PKfjjjfjE7shrd_in+204];
	mul.f32 	%f214, %f7, %f213;
	ld.global.f32 	%f215, [%rd2+204];
	sub.f32 	%f216, %f215, %f214;
	st.global.f32 	[%rd2+204], %f216;
	ld.shared.f32 	%f217, [_ZZ18update_fixed_layerILj128EXadL_ZN30_INTERNAL_3768911a_4_k_cu_main16_activation_stubEfEEEvPfS1_S1_PKfjjjfjE7shrd_in+208];
	mul.f32 	%f218, %f7, %f217;
	ld.global.f32 	%f219, [%rd2+208];
	sub.f32 	%f220, %f219, %f218;
	st.global.f32 	[%rd2+208], %f220;
	ld.shared.f32 	%f221, [_ZZ18update_fixed_layerILj128EXadL_ZN30_INTERNAL_3768911a_4_k_cu_main16_activation_stubEfEEEvPfS1_S1_PKfjjjfjE7shrd_in+212];
	mul.f32 	%f222, %f7, %f221;
	ld.global.f32 	%f223, [%rd2+212];
	sub.f32 	%f224, %f223, %f222;
	st.global.f32 	[%rd2+212], %f224;
	ld.shared.f32 	%f225, [_ZZ18update_fixed_layerILj128EXadL_ZN30_INTERNAL_3768911a_4_k_cu_main16_activation_stubEfEEEvPfS1_S1_PKfjjjfjE7shrd_in+216];
	mul.f32 	%f226, %f7, %f225;
	ld.global.f32 	%f227, [%rd2+216];
	sub.f32 	%f228, %f227, %f226;
	st.global.f32 	[%rd2+216], %f228;
	ld.shared.f32 	%f229, [_ZZ18update_fixed_layerILj128EXadL_ZN30_INTERNAL_3768911a_4_k_cu_main16_activation_stubEfEEEvPfS1_S1_PKfjjjfjE7shrd_in+220];
	mul.f32 	%f230, %f7, %f229;
	ld.global.f32 	%f231, [%rd2+220];
	sub.f32 	%f232, %f231, %f230;
	st.global.f32 	[%rd2+220], %f232;
	ld.shared.f32 	%f233, [_ZZ18update_fixed_layerILj128EXadL_ZN30_INTERNAL_3768911a_4_k_cu_main16_activation_stubEfEEEvPfS1_S1_PKfjjjfjE7shrd_in+224];
	mul.f32 	%f234, %f7, %f233;
	ld.global.f32 	%f235, [%rd2+224];
	sub.f32 	%f236, %f235, %f234;
	st.global.f32 	[%rd2+224], %f236;
	ld.shared.f32 	%f237, [_ZZ18update_fixed_layerILj128EXadL_ZN30_INTERNAL_3768911a_4_k_cu_main16_activation_stubEfEEEvPfS1_S1_PKfjjjfjE7shrd_in+228];
	mul.f32 	%f238, %f7, %f237;
	ld.global.f32 	%f239, [%rd2+228];
	sub.f32 	%f240, %f239, %f238;
	st.global.f32 	[%rd2+228], %f240;
	ld.shared.f32 	%f241, [_ZZ18update_fixed_layerILj128EXadL_ZN30_INTERNAL_3768911a_4_k_cu_main16_activation_stubEfEEEvPfS1_S1_PKfjjjfjE7shrd_in+232];
	mul.f32 	%f242, %f7, %f241;
	ld.global.f32 	%f243, [%rd2+232];
	sub.f32 	%f244, %f243, %f242;
	st.global.f32 	[%rd2+232], %f244;
	ld.shared.f32 	%f245, [_ZZ18update_fixed_layerILj128EXadL_ZN30_INTERNAL_3768911a_4_k_cu_main16_activation_stubEfEEEvPfS1_S1_PKfjjjfjE7shrd_in+236];
	mul.f32 	%f246, %f7, %f245;
	ld.global.f32 	%f247, [%rd2+236];
	sub.f32 	%f248, %f247, %f246;
	st.global.f32 	[%rd2+236], %f248;
	ld.shared.f32 	%f249, [_ZZ18update_fixed_layerILj128EXadL_ZN30_INTERNAL_3768911a_4_k_cu_main16_activation_stubEfEEEvPfS1_S1_PKfjjjfjE7shrd_in+240];
	mul.f32 	%f250, %f7, %f249;
	ld.global.f32 	%f251, [%rd2+240];
	sub.f32 	%f252, %f251, %f250;
	st.global.f32 	[%rd2+240], %f252;
	ld.shared.f32 	%f253, [_ZZ18update_fixed_layerILj128EXadL_ZN30_INTERNAL_3768911a_4_k_cu_main16_activation_stubEfEEEvPfS1_S1_PKfjjjfjE7shrd_in+244];
	mul.f32 	%f254, %f7, %f253;
	ld.global.f32 	%f255, [%rd2+244];
	sub.f32 	%f256, %f255, %f254;
	st.global.f32 	[%rd2+244], %f256;
	ld.shared.f32 	%f257, [_ZZ18update_fixed_layerILj128EXadL_ZN30_INTERNAL_3768911a_4_k_cu_main16_activation_stubEfEEEvPfS1_S1_PKfjjjfjE7shrd_in+248];
	mul.f32 	%f258, %f7, %f257;
	ld.global.f32 	%f259, [%rd2+248];
	sub.f32 	%f260, %f259, %f258;
	st.global.f32 	[%rd2+248], %f260;
	ld.shared.f32 	%f261, [_ZZ18update_fixed_layerILj128EXadL_ZN30_INTERNAL_3768911a_4_k_cu_main16_activation_stubEfEEEvPfS1_S1_PKfjjjfjE7shrd_in+252];
	mul.f32 	%f262, %f7, %f261;
	ld.global.f32 	%f263, [%rd2+252];
	sub.f32 	%f264, %f263, %f262;
	st.global.f32 	[%rd2+252], %f264;
	ld.shared.f32 	%f265, [_ZZ18update_fixed_layerILj128EXadL_ZN30_INTERNAL_3768911a_4_k_cu_main16_activation_stubEfEEEvPfS1_S1_PKfjjjfjE7shrd_in+256];
	mul.f32 	%f266, %f7, %f265;
	ld.global.f32 	%f267, [%rd2+256];
	sub.f32 	%f268, %f267, %f266;
	st.global.f32 	[%rd2+256], %f268;
	ld.shared.f32 	%f269, [_ZZ18update_fixed_layerILj128EXadL_ZN30_INTERNAL_3768911a_4_k_cu_main16_activation_stubEfEEEvPfS1_S1_PKfjjjfjE7shrd_in+260];
	mul.f32 	%f270, %f7, %f269;
	ld.global.f32 	%f271, [%rd2+260];
	sub.f32 	%f272, %f271, %f270;
	st.global.f32 	[%rd2+260], %f272;
	ld.shared.f32 	%f273, [_ZZ18update_fixed_layerILj128EXadL_ZN30_INTERNAL_3768911a_4_k_cu_main16_activation_stubEfEEEvPfS1_S1_PKfjjjfjE7shrd_in+264];
	mul.f32 	%f274, %f7, %f273;
	ld.global.f32 	%f275, [%rd2+264];
	sub.f32 	%f276, %f275, %f274;
	st.global.f32 	[%rd2+264], %f276;
	ld.shared.f32 	%f277, [_ZZ18update_fixed_layerILj128EXadL_ZN30_INTERNAL_3768911a_4_k_cu_main16_activation_stubEfEEEvPfS1_S1_PKfjjjfjE7shrd_in+268];
	mul.f32 	%f278, %f7, %f277;
	ld.global.f32 	%f279, [%rd2+268];
	sub.f32 	%f280, %f279, %f278;
	st.global.f32 	[%rd2+268], %f280;
	ld.shared.f32 	%f281, [_ZZ18update_fixed_layerILj128EXadL_ZN30_INTERNAL_3768911a_4_k_cu_main16_activation_stubEfEEEvPfS1_S1_PKfjjjfjE7shrd_in+272];
	mul.f32 	%f282, %f7, %f281;
	ld.global.f32 	%f283, [%rd2+272];
	sub.f32 	%f284, %f283, %f282;
	st.global.f32 	[%rd2+272], %f284;
	ld.shared.f32 	%f285, [_ZZ18update_fixed_layerILj128EXadL_ZN30_INTERNAL_3768911a_4_k_cu_main16_activation_stubEfEEEvPfS1_S1_PKfjjjfjE7shrd_in+276];
	mul.f32 	%f286, %f7, %f285;
	ld.global.f32 	%f287, [%rd2+276];
	sub.f32 	%f288, %f287, %f286;
	st.global.f32 	[%rd2+276], %f288;
	ld.shared.f32 	%f289, [_ZZ18update_fixed_layerILj128EXadL_ZN30_INTERNAL_3768911a_4_k_cu_main16_activation_stubEfEEEvPfS1_S1_PKfjjjfjE7shrd_in+280];
	mul.f32 	%f290, %f7, %f289;
	ld.global.f32 	%f291, [%rd2+280];
	sub.f32 	%f292, %f291, %f290;
	st.global.f32 	[%rd2+280], %f292;
	ld.shared.f32 	%f293, [_ZZ18update_fixed_layerILj128EXadL_ZN30_INTERNAL_3768911a_4_k_cu_main16_activation_stubEfEEEvPfS1_S1_PKfjjjfjE7shrd_in+284];
	mul.f32 	%f294, %f7, %f293;
	ld.global.f32 	%f295, [%rd2+284];
	sub.f32 	%f296, %f295, %f294;
	st.global.f32 	[%rd2+284], %f296;
	ld.shared.f32 	%f297, [_ZZ18update_fixed_layerILj128EXadL_ZN30_INTERNAL_3768911a_4_k_cu_main16_activation_stubEfEEEvPfS1_S1_PKfjjjfjE7shrd_in+288];
	mul.f32 	%f298, %f7, %f297;
	ld.global.f32 	%f299, [%rd2+288];
	sub.f32 	%f300, %f299, %f298;
	st.global.f32 	[%rd2+288], %f300;
	ld.shared.f32 	%f301, [_ZZ18update_fixed_layerILj128EXadL_ZN30_INTERNAL_3768911a_4_k_cu_main16_activation_stubEfEEEvPfS1_S1_PKfjjjfjE7shrd_in+292];
	mul.f32 	%f302, %f7, %f301;
	ld.global.f32 	%f303, [%rd2+292];
	sub.f32 	%f304, %f303, %f302;
	st.global.f32 	[%rd2+292], %f304;
	ld.shared.f32 	%f305, [_ZZ18update_fixed_layerILj128EXadL_ZN30_INTERNAL_3768911a_4_k_cu_main16_activation_stubEfEEEvPfS1_S1_PKfjjjfjE7shrd_in+296];
	mul.f32 	%f306, %f7, %f305;
	ld.global.f32 	%f307, [%rd2+296];
	sub.f32 	%f308, %f307, %f306;
	st.global.f32 	[%rd2+296], %f308;
	ld.shared.f32 	%f309, [_ZZ18update_fixed_layerILj128EXadL_ZN30_INTERNAL_3768911a_4_k_cu_main16_activation_stubEfEEEvPfS1_S1_PKfjjjfjE7shrd_in+300];
	mul.f32 	%f310, %f7, %f309;
	ld.global.f32 	%f311, [%rd2+300];
	sub.f32 	%f312, %f311, %f310;
	st.global.f32 	[%rd2+300], %f312;
	ld.shared.f32 	%f313, [_ZZ18update_fixed_layerILj128EXadL_ZN30_INTERNAL_3768911a_4_k_cu_main16_activation_stubEfEEEvPfS1_S1_PKfjjjfjE7shrd_in+304];
	mul.f32 	%f314, %f7, %f313;
	ld.global.f32 	%f315, [%rd2+304];
	sub.f32 	%f316, %f315, %f314;
	st.global.f32 	[%rd2+304], %f316;
	ld.shared.f32 	%f317, [_ZZ18update_fixed_layerILj128EXadL_ZN30_INTERNAL_3768911a_4_k_cu_main16_activation_stubEfEEEvPfS1_S1_PKfjjjfjE7shrd_in+308];
	mul.f32 	%f318, %f7, %f317;
	ld.global.f32 	%f319, [%rd2+308];
	sub.f32 	%f320, %f319, %f318;
	st.global.f32 	[%rd2+308], %f320;
	ld.shared.f32 	%f321, [_ZZ18update_fixed_layerILj128EXadL_ZN30_INTERNAL_3768911a_4_k_cu_main16_activation_stubEfEEEvPfS1_S1_PKfjjjfjE7shrd_in+312];
	mul.f32 	%f322, %f7, %f321;
	ld.global.f32 	%f323, [%rd2+312];
	sub.f32 	%f324, %f323, %f322;
	st.global.f32 	[%rd2+312], %f324;
	ld.shared.f32 	%f325, [_ZZ18update_fixed_layerILj128EXadL_ZN30_INTERNAL_3768911a_4_k_cu_main16_activation_stubEfEEEvPfS1_S1_PKfjjjfjE7shrd_in+316];
	mul.f32 	%f326, %f7, %f325;
	ld.global.f32 	%f327, [%rd2+316];
	sub.f32 	%f328, %f327, %f326;
	st.global.f32 	[%rd2+316], %f328;
	ld.shared.f32 	%f329, [_ZZ18update_fixed_layerILj128EXadL_ZN30_INTERNAL_3768911a_4_k_cu_main16_activation_stubEfEEEvPfS1_S1_PKfjjjfjE7shrd_in+320];
	mul.f32 	%f330, %f7, %f329;
	ld.global.f32 	%f331, [%rd2+320];
	sub.f32 	%f332, %f331, %f330;
	st.global.f32 	[%rd2+320], %f332;
	ld.shared.f32 	%f333, [_ZZ18update_fixed_layerILj128EXadL_ZN30_INTERNAL_3768911a_4_k_cu_main16_activation_stubEfEEEvPfS1_S1_PKfjjjfjE7shrd_in+324];
	mul.f32 	%f334, %f7, %f333;
	ld.global.f32 	%f335, [%rd2+324];
	sub.f32 	%f336, %f335, %f334;
	st.global.f32 	[%rd2+324], %f336;
	ld.shared.f32 	%f337, [_ZZ18update_fixed_layerILj128EXadL_ZN30_INTERNAL_3768911a_4_k_cu_main16_activation_stubEfEEEvPfS1_S1_PKfjjjfjE7shrd_in+328];
	mul.f32 	%f338, %f7, %f337;
	ld.global.f32 	%f339, [%rd2+328];
	sub.f32 	%f340, %f339, %f338;
	st.global.f32 	[%rd2+328], %f340;
	ld.shared.f32 	%f341, [_ZZ18update_fixed_layerILj128EXadL_ZN30_INTERNAL_3768911a_4_k_cu_main16_activation_stubEfEEEvPfS1_S1_PKfjjjfjE7shrd_in+332];
	mul.f32 	%f342, %f7, %f341;
	ld.global.f32 	%f343, [%rd2+332];
	sub.f32 	%f344, %f343, %f342;
	st.global.f32 	[%rd2+332], %f344;
	ld.shared.f32 	%f345, [_ZZ18update_fixed_layerILj128EXadL_ZN30_INTERNAL_3768911a_4_k_cu_main16_activation_stubEfEEEvPfS1_S1_PKfjjjfjE7shrd_in+336];
	mul.f32 	%f346, %f7, %f345;
	ld.global.f32 	%f347, [%rd2+336];
	sub.f32 	%f348, %f347, %f346;
	st.global.f32 	[%rd2+336], %f348;
	ld.shared.f32 	%f349, [_ZZ18update_fixed_layerILj128EXadL_ZN30_INTERNAL_3768911a_4_k_cu_main16_activation_stubEfEEEvPfS1_S1_PKfjjjfjE7shrd_in+340];
	mul.f32 	%f350, %f7, %f349;
	ld.global.f32 	%f351, [%rd2+340];
	sub.f32 	%f352, %f351, %f350;
	st.global.f32 	[%rd2+340], %f352;
	ld.shared.f32 	%f353, [_ZZ18update_fixed_layerILj128EXadL_ZN30_INTERNAL_3768911a_4_k_cu_main16_activation_stubEfEEEvPfS1_S1_PKfjjjfjE7shrd_in+344];
	mul.f32 	%f354, %f7, %f353;
	ld.global.f32 	%f355, [%rd2+344];
	sub.f32 	%f356, %f355, %f354;
	st.global.f32 	[%rd2+344], %f356;
	ld.shared.f32 	%f357, [_ZZ18update_fixed_layerILj128EXadL_ZN30_INTERNAL_3768911a_4_k_cu_main16_activation_stubEfEEEvPfS1_S1_PKfjjjfjE7shrd_in+348];
	mul.f32 	%f358, %f7, %f357;
	ld.global.f32 	%f359, [%rd2+348];
	sub.f32 	%f360, %f359, %f358;
	st.global.f32 	[%rd2+348], %f360;
	ld.shared.f32 	%f361, [_ZZ18update_fixed_layerILj128EXadL_ZN30_INTERNAL_3768911a_4_k_cu_main16_activation_stubEfEEEvPfS1_S1_PKfjjjfjE7shrd_in+352];
	mul.f32 	%f362, %f7, %f361;
	ld.global.f32 	%f363, [%rd2+352];
	sub.f32 	%f364, %f363, %f362;
	st.global.f32 	[%rd2+352], %f364;
	ld.shared.f32 	%f365, [_ZZ18update_fixed_layerILj128EXadL_ZN30_INTERNAL_3768911a_4_k_cu_main16_activation_stubEfEEEvPfS1_S1_PKfjjjfjE7shrd_in+356];
	mul.f32 	%f366, %f7, %f365;
	ld.global.f32 	%f367, [%rd2+356];
	sub.f32 	%f368, %f367, %f366;
	st.global.f32 	[%rd2+356], %f368;
	ld.shared.f32 	%f369, [_ZZ18update_fixed_layerILj128EXadL_ZN30_INTERNAL_3768911a_4_k_cu_main16_activation_stubEfEEEvPfS1_S1_PKfjjjfjE7shrd_in+360];
	mul.f32 	%f370, %f7, %f369;
	ld.global.f32 	%f371, [%rd2+360];
	sub.f32 	%f372, %f371, %f370;
	st.global.f32 	[%rd2+360], %f372;
	ld.shared.f32 	%f373, [_ZZ18update_fixed_layerILj128EXadL_ZN30_INTERNAL_3768911a_4_k_cu_main16_activation_stubEfEEEvPfS1_S1_PKfjjjfjE7shrd_in+364];
	mul.f32 	%f374, %f7, %f373;
	ld.global.f32 	%f375, [%rd2+364];
	sub.f32 	%f376, %f375, %f374;
	st.global.f32 	[%rd2+364], %f376;
	ld.shared.f32 	%f377, [_ZZ18update_fixed_layerILj128EXadL_ZN30_INTERNAL_3768911a_4_k_cu_main16_activation_stubEfEEEvPfS1_S1_PKfjjjfjE7shrd_in+368];
	mul.f32 	%f378, %f7, %f377;
	ld.global.f32 	%f379, [%rd2+368];
	sub.f32 	%f380, %f379, %f378;
	st.global.f32 	[%rd2+368], %f380;
	ld.shared.f32 	%f381, [_ZZ18update_fixed_layerILj128EXadL_ZN30_INTERNAL_3768911a_4_k_cu_main16_activation_stubEfEEEvPfS1_S1_PKfjjjfjE7shrd_in+372];
	mul.f32 	%f382, %f7, %f381;
	ld.global.f32 	%f383, [%rd2+372];
	sub.f32 	%f384, %f383, %f382;
	st.global.f32 	[%rd2+372], %f384;
	ld.shared.f32 	%f385, [_ZZ18update_fixed_layerILj128EXadL_ZN30_INTERNAL_3768911a_4_k_cu_main16_activation_stubEfEEEvPfS1_S1_PKfjjjfjE7shrd_in+376];
	mul.f32 	%f386, %f7, %f385;
	ld.global.f32 	%f387, [%rd2+376];
	sub.f32 	%f388, %f387, %f386;
	st.global.f32 	[%rd2+376], %f388;
	ld.shared.f32 	%f389, [_ZZ18update_fixed_layerILj128EXadL_ZN30_INTERNAL_3768911a_4_k_cu_main16_activation_stubEfEEEvPfS1_S1_PKfjjjfjE7shrd_in+380];
	mul.f32 	%f390, %f7, %f389;
	ld.global.f32 	%f391, [%rd2+380];
	sub.f32 	%f392, %f391, %f390;
	st.global.f32 	[%rd2+380], %f392;
	ld.shared.f32 	%f393, [_ZZ18update_fixed_layerILj128EXadL_ZN30_INTERNAL_3768911a_4_k_cu_main16_activation_stubEfEEEvPfS1_S1_PKfjjjfjE7shrd_in+384];
	mul.f32 	%f394, %f7, %f393;
	ld.global.f32 	%f395, [%rd2+384];
	sub.f32 	%f396, %f395, %f394;
	st.global.f32 	[%rd2+384], %f396;
	ld.shared.f32 	%f397, [_ZZ18update_fixed_layerILj128EXadL_ZN30_INTERNAL_3768911a_4_k_cu_main16_activation_stubEfEEEvPfS1_S1_PKfjjjfjE7shrd_in+388];
	mul.f32 	%f398, %f7, %f397;
	ld.global.f32 	%f399, [%rd2+388];
	sub.f32 	%f400, %f399, %f398;
	st.global.f32 	[%rd2+388], %f400;
	ld.shared.f32 	%f401, [_ZZ18update_fixed_layerILj128EXadL_ZN30_INTERNAL_3768911a_4_k_cu_main16_activation_stubEfEEEvPfS1_S1_PKfjjjfjE7shrd_in+392];
	mul.f32 	%f402, %f7, %f401;
	ld.global.f32 	%f403, [%rd2+392];
	sub.f32 	%f404, %f403, %f402;
	st.global.f32 	[%rd2+392], %f404;
	ld.shared.f32 	%f405, [_ZZ18update_fixed_layerILj128EXadL_ZN30_INTERNAL_3768911a_4_k_cu_main16_activation_stubEfEEEvPfS1_S1_PKfjjjfjE7shrd_in+396];
	mul.f32 	%f406, %f7, %f405;
	ld.global.f32 	%f407, [%rd2+396];
	sub.f32 	%f408, %f407, %f406;
	st.global.f32 	[%rd2+396], %f408;
	ld.shared.f32 	%f409, [_ZZ18update_fixed_layerILj128EXadL_ZN30_INTERNAL_3768911a_4_k_cu_main16_activation_stubEfEEEvPfS1_S1_PKfjjjfjE7shrd_in+400];
	mul.f32 	%f410, %f7, %f409;
	ld.global.f32 	%f411, [%rd2+400];
	sub.f32 	%f412, %f411, %f410;
	st.global.f32 	[%rd2+400], %f412;
	ld.shared.f32 	%f413, [_ZZ18update_fixed_layerILj128EXadL_ZN30_INTERNAL_3768911a_4_k_cu_main16_activation_stubEfEEEvPfS1_S1_PKfjjjfjE7shrd_in+404];
	mul.f32 	%f414, %f7, %f413;
	ld.global.f32 	%f415, [%rd2+404];
	sub.f32 	%f416, %f415, %f414;
	st.global.f32 	[%rd2+404], %f416;
	ld.shared.f32 	%f417, [_ZZ18update_fixed_layerILj128EXadL_ZN30_INTERNAL_3768911a_4_k_cu_main16_activation_stubEfEEEvPfS1_S1_PKfjjjfjE7shrd_in+408];
	mul.f32 	%f418, %f7, %f417;
	ld.global.f32 	%f419, [%rd2+408];
	sub.f32 	%f420, %f419, %f418;
	st.global.f32 	[%rd2+408], %f420;
	ld.shared.f32 	%f421, [_ZZ18update_fixed_layerILj128EXadL_ZN30_INTERNAL_3768911a_4_k_cu_main16_activation_stubEfEEEvPfS1_S1_PKfjjjfjE7shrd_in+412];
	mul.f32 	%f422, %f7, %f421;
	ld.global.f32 	%f423, [%rd2+412];
	sub.f32 	%f424, %f423, %f422;
	st.global.f32 	[%rd2+412], %f424;
	ld.shared.f32 	%f425, [_ZZ18update_fixed_layerILj128EXadL_ZN30_INTERNAL_3768911a_4_k_cu_main16_activation_stubEfEEEvPfS1_S1_PKfjjjfjE7shrd_in+416];
	mul.f32 	%f426, %f7, %f425;
	ld.global.f32 	%f427, [%rd2+416];
	sub.f32 	%f428, %f427, %f426;
	st.global.f32 	[%rd2+416], %f428;
	ld.shared.f32 	%f429, [_ZZ18update_fixed_layerILj128EXadL_ZN30_INTERNAL_3768911a_4_k_cu_main16_activation_stubEfEEEvPfS1_S1_PKfjjjfjE7shrd_in+420];
	mul.f32 	%f430, %f7, %f429;
	ld.global.f32 	%f431, [%rd2+420];
	sub.f32 	%f432, %f431, %f430;
	st.global.f32 	[%rd2+420], %f432;
	ld.shared.f32 	%f433, [_ZZ18update_fixed_layerILj128EXadL_ZN30_INTERNAL_3768911a_4_k_cu_main16_activation_stubEfEEEvPfS1_S1_PKfjjjfjE7shrd_in+424];
	mul.f32 	%f434, %f7, %f433;
	ld.global.f32 	%f435, [%rd2+424];
	sub.f32 	%f436, %f435, %f434;
	st.global.f32 	[%rd2+424], %f436;
	ld.shared.f32 	%f437, [_ZZ18update_fixed_layerILj128EXadL_ZN30_INTERNAL_3768911a_4_k_cu_main16_activation_stubEfEEEvPfS1_S1_PKfjjjfjE7shrd_in+428];
	mul.f32 	%f438, %f7, %f437;
	ld.global.f32 	%f439, [%rd2+428];
	sub.f32 	%f440, %f439, %f438;
	st.global.f32 	[%rd2+428], %f440;
	ld.shared.f32 	%f441, [_ZZ18update_fixed_layerILj128EXadL_ZN30_INTERNAL_3768911a_4_k_cu_main16_activation_stubEfEEEvPfS1_S1_PKfjjjfjE7shrd_in+432];
	mul.f32 	%f442, %f7, %f441;
	ld.global.f32 	%f443, [%rd2+432];
	sub.f32 	%f444, %f443, %f442;
	st.global.f32 	[%rd2+432], %f444;
	ld.shared.f32 	%f445, [_ZZ18update_fixed_layerILj128EXadL_ZN30_INTERNAL_3768911a_4_k_cu_main16_activation_stubEfEEEvPfS1_S1_PKfjjjfjE7shrd_in+436];
	mul.f32 	%f446, %f7, %f445;
	ld.global.f32 	%f447, [%rd2+436];
	sub.f32 	%f448, %f447, %f446;
	st.global.f32 	[%rd2+436], %f448;
	ld.shared.f32 	%f449, [_ZZ18update_fixed_layerILj128EXadL_ZN30_INTERNAL_3768911a_4_k_cu_main16_activation_stubEfEEEvPfS1_S1_PKfjjjfjE7shrd_in+440];
	mul.f32 	%f450, %f7, %f449;
	ld.global.f32 	%f451, [%rd2+440];
	sub.f32 	%f452, %f451, %f450;
	st.global.f32 	[%rd2+440], %f452;
	ld.shared.f32 	%f453, [_ZZ18update_fixed_layerILj128EXadL_ZN30_INTERNAL_3768911a_4_k_cu_main16_activation_stubEfEEEvPfS1_S1_PKfjjjfjE7shrd_in+444];
	mul.f32 	%f454, %f7, %f453;
	ld.global.f32 	%f455, [%rd2+444];
	sub.f32 	%f456, %f455, %f454;
	st.global.f32 	[%rd2+444], %f456;
	ld.shared.f32 	%f457, [_ZZ18update_fixed_layerILj128EXadL_ZN30_INTERNAL_3768911a_4_k_cu_main16_activation_stubEfEEEvPfS1_S1_PKfjjjfjE7shrd_in+448];
	mul.f32 	%f458, %f7, %f457;
	ld.global.f32 	%f459, [%rd2+448];
	sub.f32 	%f460, %f459, %f458;
	st.global.f32 	[%rd2+448], %f460;
	ld.shared.f32 	%f461, [_ZZ18update_fixed_layerILj128EXadL_ZN30_INTERNAL_3768911a_4_k_cu_main16_activation_stubEfEEEvPfS1_S1_PKfjjjfjE7shrd_in+452];
	mul.f32 	%f462, %f7, %f461;
	ld.global.f32 	%f463, [%rd2+452];
	sub.f32 	%f464, %f463, %f462;
	st.global.f32 	[%rd2+452], %f464;
	ld.shared.f32 	%f465, [_ZZ18update_fixed_layerILj128EXadL_ZN30_INTERNAL_3768911a_4_k_cu_main16_activation_stubEfEEEvPfS1_S1_PKfjjjfjE7shrd_in+456];
	mul.f32 	%f466, %f7, %f465;
	ld.global.f32 	%f467, [%rd2+456];
	sub.f32 	%f468, %f467, %f466;
	st.global.f32 	[%rd2+456], %f468;
	ld.shared.f32 	%f469, [_ZZ18update_fixed_layerILj128EXadL_ZN30_INTERNAL_3768911a_4_k_cu_main16_activation_stubEfEEEvPfS1_S1_PKfjjjfjE7shrd_in+460];
	mul.f32 	%f470, %f7, %f469;
	ld.global.f32 	%f471, [%rd2+460];
	sub.f32 	%f472, %f471, %f470;
	st.global.f32 	[%rd2+460], %f472;
	ld.shared.f32 	%f473, [_ZZ18update_fixed_layerILj128EXadL_ZN30_INTERNAL_3768911a_4_k_cu_main16_activation_stubEfEEEvPfS1_S1_PKfjjjfjE7shrd_in+464];
	mul.f32 	%f474, %f7, %f473;
	ld.global.f32 	%f475, [%rd2+464];
	sub.f32 	%f476, %f475, %f474;
	st.global.f32 	[%rd2+464], %f476;
	ld.shared.f32 	%f477, [_ZZ18update_fixed_layerILj128EXadL_ZN30_INTERNAL_3768911a_4_k_cu_main16_activation_stubEfEEEvPfS1_S1_PKfjjjfjE7shrd_in+468];
	mul.f32 	%f478, %f7, %f477;
	ld.global.f32 	%f479, [%rd2+468];
	sub.f32 	%f480, %f479, %f478;
	st.global.f32 	[%rd2+468], %f480;
	ld.shared.f32 	%f481, [_ZZ18update_fixed_layerILj128EXadL_ZN30_INTERNAL_3768911a_4_k_cu_main16_activation_stubEfEEEvPfS1_S1_PKfjjjfjE7shrd_in+472];
	mul.f32 	%f482, %f7, %f481;
	ld.global.f32 	%f483, [%rd2+472];
	sub.f32 	%f484, %f483, %f482;
	st.global.f32 	[%rd2+472], %f484;
	ld.shared.f32 	%f485, [_ZZ18update_fixed_layerILj128EXadL_ZN30_INTERNAL_3768911a_4_k_cu_main16_activation_stubEfEEEvPfS1_S1_PKfjjjfjE7shrd_in+476];
	mul.f32 	%f486, %f7, %f485;
	ld.global.f32 	%f487, [%rd2+476];
	sub.f32 	%f488, %f487, %f486;
	st.global.f32 	[%rd2+476], %f488;
	ld.shared.f32 	%f489, [_ZZ18update_fixed_layerILj128EXadL_ZN30_INTERNAL_3768911a_4_k_cu_main16_activation_stubEfEEEvPfS1_S1_PKfjjjfjE7shrd_in+480];
	mul.f32 	%f490, %f7, %f489;
	ld.global.f32 	%f491, [%rd2+480];
	sub.f32 	%f492, %f491, %f490;
	st.global.f32 	[%rd2+480], %f492;
	ld.shared.f32 	%f493, [_ZZ18update_fixed_layerILj128EXadL_ZN30_INTERNAL_3768911a_4_k_cu_main16_activation_stubEfEEEvPfS1_S1_PKfjjjfjE7shrd_in+484];
	mul.f32 	%f494, %f7, %f493;
	ld.global.f32 	%f495, [%rd2+484];
	sub.f32 	%f496, %f495, %f494;
	st.global.f32 	[%rd2+484], %f496;
	ld.shared.f32 	%f497, [_ZZ18update_fixed_layerILj128EXadL_ZN30_INTERNAL_3768911a_4_k_cu_main16_activation_stubEfEEEvPfS1_S1_PKfjjjfjE7shrd_in+488];
	mul.f32 	%f498, %f7, %f497;
	ld.global.f32 	%f499, [%rd2+488];
	sub.f32 	%f500, %f499, %f498;
	st.global.f32 	[%rd2+488], %f500;
	ld.shared.f32 	%f501, [_ZZ18update_fixed_layerILj128EXadL_ZN30_INTERNAL_3768911a_4_k_cu_main16_activation_stubEfEEEvPfS1_S1_PKfjjjfjE7shrd_in+492];
	mul.f32 	%f502, %f7, %f501;
	ld.global.f32 	%f503, [%rd2+492];
	sub.f32 	%f504, %f503, %f502;
	st.global.f32 	[%rd2+492], %f504;
	ld.shared.f32 	%f505, [_ZZ18update_fixed_layerILj128EXadL_ZN30_INTERNAL_3768911a_4_k_cu_main16_activation_stubEfEEEvPfS1_S1_PKfjjjfjE7shrd_in+496];
	mul.f32 	%f506, %f7, %f505;
	ld.global.f32 	%f507, [%rd2+496];
	sub.f32 	%f508, %f507, %f506;
	st.global.f32 	[%rd2+496], %f508;
	ld.shared.f32 	%f509, [_ZZ18update_fixed_layerILj128EXadL_ZN30_INTERNAL_3768911a_4_k_cu_main16_activation_stubEfEEEvPfS1_S1_PKfjjjfjE7shrd_in+500];
	mul.f32 	%f510, %f7, %f509;
	ld.global.f32 	%f511, [%rd2+500];
	sub.f32 	%f512, %f511, %f510;
	st.global.f32 	[%rd2+500], %f512;
	ld.shared.f32 	%f513, [_ZZ18update_fixed_layerILj128EXadL_ZN30_INTERNAL_3768911a_4_k_cu_main16_activation_stubEfEEEvPfS1_S1_PKfjjjfjE7shrd_in+504];
	mul.f32 	%f514, %f7, %f513;
	ld.global.f32 	%f515, [%rd2+504];
	sub.f32 	%f516, %f515, %f514;
	st.global.f32 	[%rd2+504], %f516;
	ld.shared.f32 	%f517, [_ZZ18update_fixed_layerILj128EXadL_ZN30_INTERNAL_3768911a_4_k_cu_main16_activation_stubEfEEEvPfS1_S1_PKfjjjfjE7shrd_in+508];
	mul.f32 	%f518, %f7, %f517;
	ld.global.f32 	%f519, [%rd2+508];
	sub.f32 	%f520, %f519, %f518;
	st.global.f32 	[%rd2+508], %f520;
	sub.f32 	%f522, %f522, %f7;
	add.s64 	%rd24, %rd24, %rd4;
	add.s64 	%rd23, %rd23, %rd6;
	add.s32 	%r16, %r16, 1;
	setp.ne.s32 	%p3, %r16, 0;
	@%p3 bra 	$L__BB0_3;
$L__BB0_4:
	st.global.f32 	[%rd1], %f522;
$L__BB0_5:
	ret;

}


// ===== COMPILED SASS (sm_100) =====

	.target	sm_100

	.elftype	@"ET_EXEC"


//--------------------- .note.nv.tkinfo           --------------------------
	.section	.note.nv.tkinfo,"",@"SHT_NOTE"
	.sectionflags	@"SHF_NOTE_NV_TKINFO"
	.tkinfo
        /*0018*/ 	.word	0x00000002
        /*0030*/ 	.string	""
        /*0030*/ 	.string	"ptxas"
        /*0030*/ 	.string	"Cuda compilation tools, release 13.0, V13.0.88"
        /*0030*/ 	.string	"Build cuda_13.0.r13.0/compiler.36424714_0"
        /*0030*/ 	.string	"-arch sm_100 -m 64 "



//--------------------- .note.nv.cuinfo           --------------------------
	.section	.note.nv.cuinfo,"",@"SHT_NOTE"
	.sectionflags	@"SHF_NOTE_NV_CUINFO"
        /*0018*/ 	.short	0x0002
        /*001a*/ 	.short	0x0064
        /*001c*/ 	.short	0x0082
	.zero		2


//--------------------- .nv.info                  --------------------------
	.section	.nv.info,"",@"SHT_CUDA_INFO"
	.align	4


	//----- nvinfo : EIATTR_REGCOUNT
	.align		4
        /*0000*/ 	.byte	0x04, 0x2f
        /*0002*/ 	.short	(.L_10 - .L_9)
	.align		4
.L_9:
        /*0004*/ 	.word	index@(_Z18update_fixed_layerILj128EXadL_ZN30_INTERNAL_3768911a_4_k_cu_main16_activation_stubEfEEEvPfS1_S1_PKfjjjfj)
        /*0008*/ 	.word	0x00000020


	//----- nvinfo : EIATTR_FRAME_SIZE
	.align		4
.L_10:
        /*000c*/ 	.byte	0x04, 0x11
        /*000e*/ 	.short	(.L_12 - .L_11)
	.align		4
.L_11:
        /*0010*/ 	.word	index@(_Z18update_fixed_layerILj128EXadL_ZN30_INTERNAL_3768911a_4_k_cu_main16_activation_stubEfEEEvPfS1_S1_PKfjjjfj)
        /*0014*/ 	.word	0x00000000


	//----- nvinfo : EIATTR_MIN_STACK_SIZE
	.align		4
.L_12:
        /*0018*/ 	.byte	0x04, 0x12
        /*001a*/ 	.short	(.L_14 - .L_13)
	.align		4
.L_13:
        /*001c*/ 	.word	index@(_Z18update_fixed_layerILj128EXadL_ZN30_INTERNAL_3768911a_4_k_cu_main16_activation_stubEfEEEvPfS1_S1_PKfjjjfj)
        /*0020*/ 	.word	0x00000000
.L_14:


//--------------------- .nv.compat                --------------------------
	.section	.nv.compat,"",@"SHT_CUDA_COMPAT_INFO"
	.align	4
        /*0000*/ 	.byte	0x02, 0x09, 0x00, 0x00, 0x02, 0x02, 0x01, 0x00, 0x02, 0x05, 0x05, 0x00, 0x03, 0x07, 0x01, 0x01
        /*0010*/ 	.byte	0x02, 0x03, 0x00, 0x00, 0x02, 0x06, 0x01, 0x00, 0x04, 0x0b, 0x08, 0x00, 0x09, 0x00, 0x00, 0x00
        /*0020*/ 	.byte	0x00, 0x00, 0x00, 0x00


//--------------------- .nv.info._Z18update_fixed_layerILj128EXadL_ZN30_INTERNAL_3768911a_4_k_cu_main16_activation_stubEfEEEvPfS1_S1_PKfjjjfj --------------------------
	.section	.nv.info._Z18update_fixed_layerILj128EXadL_ZN30_INTERNAL_3768911a_4_k_cu_main16_activation_stubEfEEEvPfS1_S1_PKfjjjfj,"",@"SHT_CUDA_INFO"
	.sectionflags	@""
	.align	4


	//----- nvinfo : EIATTR_CUDA_API_VERSION
	.align		4
        /*0000*/ 	.byte	0x04, 0x37
        /*0002*/ 	.short	(.L_16 - .L_15)
.L_15:
        /*0004*/ 	.word	0x00000082


	//----- nvinfo : EIATTR_KPARAM_INFO
	.align		4
.L_16:
        /*0008*/ 	.byte	0x04, 0x17
        /*000a*/ 	.short	(.L_18 - .L_17)
.L_17:
        /*000c*/ 	.word	0x00000000
        /*0010*/ 	.short	0x0008
        /*0012*/ 	.short	0x0030
        /*0014*/ 	.byte	0x00, 0xf0, 0x11, 0x00


	//----- nvinfo : EIATTR_KPARAM_INFO
	.align		4
.L_18:
        /*0018*/ 	.byte	0x04, 0x17
        /*001a*/ 	.short	(.L_20 - .L_19)
.L_19:
        /*001c*/ 	.word	0x00000000
        /*0020*/ 	.short	0x0007
        /*0022*/ 	.short	0x002c
        /*0024*/ 	.byte	0x00, 0xf0, 0x11, 0x00


	//----- nvinfo : EIATTR_KPARAM_INFO
	.align		4
.L_20:
        /*0028*/ 	.byte	0x04, 0x17
        /*002a*/ 	.short	(.L_22 - .L_21)
.L_21:
        /*002c*/ 	.word	0x00000000
        /*0030*/ 	.short	0x0006
        /*0032*/ 	.short	0x0028
        /*0034*/ 	.byte	0x00, 0xf0, 0x11, 0x00


	//----- nvinfo : EIATTR_KPARAM_INFO
	.align		4
.L_22:
        /*0038*/ 	.byte	0x04, 0x17
        /*003a*/ 	.short	(.L_24 - .L_23)
.L_23:
        /*003c*/ 	.word	0x00000000
        /*0040*/ 	.short	0x0005
        /*0042*/ 	.short	0x0024
        /*0044*/ 	.byte	0x00, 0xf0, 0x11, 0x00


	//----- nvinfo : EIATTR_KPARAM_INFO
	.align		4
.L_24:
        /*0048*/ 	.byte	0x04, 0x17
        /*004a*/ 	.short	(.L_26 - .L_25)
.L_25:
        /*004c*/ 	.word	0x00000000
        /*0050*/ 	.short	0x0004
        /*0052*/ 	.short	0x0020
        /*0054*/ 	.byte	0x00, 0xf0, 0x11, 0x00


	//----- nvinfo : EIATTR_KPARAM_INFO
	.align		4
.L_26:
        /*0058*/ 	.byte	0x04, 0x17
        /*005a*/ 	.short	(.L_28 - .L_27)
.L_27:
        /*005c*/ 	.word	0x00000000
        /*0060*/ 	.short	0x0003
        /*0062*/ 	.short	0x0018
        /*0064*/ 	.byte	0x00, 0xf5, 0x21, 0x00


	//----- nvinfo : EIATTR_KPARAM_INFO
	.align		4
.L_28:
        /*0068*/ 	.byte	0x04, 0x17
        /*006a*/ 	.short	(.L_30 - .L_29)
.L_29:
        /*006c*/ 	.word	0x00000000
        /*0070*/ 	.short	0x0002
        /*0072*/ 	.short	0x0010
        /*0074*/ 	.byte	0x00, 0xf5, 0x21, 0x00


	//----- nvinfo : EIATTR_KPARAM_INFO
	.align		4
.L_30:
        /*0078*/ 	.byte	0x04, 0x17
        /*007a*/ 	.short	(.L_32 - .L_31)
.L_31:
        /*007c*/ 	.word	0x00000000
        /*0080*/ 	.short	0x0001
        /*0082*/ 	.short	0x0008
        /*0084*/ 	.byte	0x00, 0xf5, 0x21, 0x00


	//----- nvinfo : EIATTR_KPARAM_INFO
	.align		4
.L_32:
        /*0088*/ 	.byte	0x04, 0x17
        /*008a*/ 	.short	(.L_34 - .L_33)
.L_33:
        /*008c*/ 	.word	0x00000000
        /*0090*/ 	.short	0x0000
        /*0092*/ 	.short	0x0000
        /*0094*/ 	.byte	0x00, 0xf5, 0x21, 0x00


	//----- nvinfo : EIATTR_SPARSE_MMA_MASK
	.align		4
.L_34:
        /*0098*/ 	.byte	0x03, 0x50
        /*009a*/ 	.short	0x0000


	//----- nvinfo : EIATTR_MAXREG_COUNT
	.align		4
        /*009c*/ 	.byte	0x03, 0x1b
        /*009e*/ 	.short	0x00ff


	//----- nvinfo : EIATTR_NUM_BARRIERS
	.align		4
        /*00a0*/ 	.byte	0x02, 0x4c
        /*00a2*/ 	.byte	0x01
	.zero		1


	//----- nvinfo : EIATTR_MERCURY_ISA_VERSION
	.align		4
        /*00a4*/ 	.byte	0x03, 0x5f
        /*00a6*/ 	.short	0x0101


	//----- nvinfo : EIATTR_VRC_CTA_INIT_COUNT
	.align		4
        /*00a8*/ 	.byte	0x02, 0x4a
	.zero		1
	.zero		1


	//----- nvinfo : EIATTR_EXIT_INSTR_OFFSETS
	.align		4
        /*00ac*/ 	.byte	0x04, 0x1c
        /*00ae*/ 	.short	(.L_36 - .L_35)


	//   ....[0]....
.L_35:
        /*00b0*/ 	.word	0x00000070


	//   ....[1]....
        /*00b4*/ 	.word	0x00001cb0


	//----- nvinfo : EIATTR_CBANK_PARAM_SIZE
	.align		4
.L_36:
        /*00b8*/ 	.byte	0x03, 0x19
        /*00ba*/ 	.short	0x0034


	//----- nvinfo : EIATTR_PARAM_CBANK
	.align		4
        /*00bc*/ 	.byte	0x04, 0x0a
        /*00be*/ 	.short	(.L_38 - .L_37)
	.align		4
.L_37:
        /*00c0*/ 	.word	index@(.nv.constant0._Z18update_fixed_layerILj128EXadL_ZN30_INTERNAL_3768911a_4_k_cu_main16_activation_stubEfEEEvPfS1_S1_PKfjjjfj)
        /*00c4*/ 	.short	0x0380
        /*00c6*/ 	.short	0x0034


	//----- nvinfo : EIATTR_SW_WAR
	.align		4
.L_38:
        /*00c8*/ 	.byte	0x04, 0x36
        /*00ca*/ 	.short	(.L_40 - .L_39)
.L_39:
        /*00cc*/ 	.word	0x00000008
.L_40:


//--------------------- .nv.callgraph             --------------------------
	.section	.nv.callgraph,"",@"SHT_CUDA_CALLGRAPH"
	.align	4
	.sectionentsize	8
	.align		4
        /*0000*/ 	.word	0x00000000
	.align		4
        /*0004*/ 	.word	0xffffffff
	.align		4
        /*0008*/ 	.word	0x00000000
	.align		4
        /*000c*/ 	.word	0xfffffffe
	.align		4
        /*0010*/ 	.word	0x00000000
	.align		4
        /*0014*/ 	.word	0xfffffffd
	.align		4
        /*0018*/ 	.word	0x00000000
	.align		4
        /*001c*/ 	.word	0xfffffffc


//--------------------- .nv.constant4             --------------------------
	.section	.nv.constant4,"a",@progbits
	.align	8
	.align		8
.nv.constant4:
        /*0000*/ 	.dword	precalc_xorwow_matrix
	.align		8
        /*0008*/ 	.dword	precalc_xorwow_offset_matrix
	.align		8
        /*0010*/ 	.dword	mrg32k3aM1
	.align		8
        /*0018*/ 	.dword	mrg32k3aM2
	.align		8
        /*0020*/ 	.dword	mrg32k3aM1SubSeq
	.align		8
        /*0028*/ 	.dword	mrg32k3aM2SubSeq
	.align		8
        /*0030*/ 	.dword	mrg32k3aM1Seq
	.align		8
        /*0038*/ 	.dword	mrg32k3aM2Seq


//--------------------- .nv.constant3             --------------------------
	.section	.nv.constant3,"a",@progbits
	.align	8
.nv.constant3:
	.type		__cr_lgamma_table,@object
	.size		__cr_lgamma_table,(.L_8 - __cr_lgamma_table)
__cr_lgamma_table:
        /*0000*/ 	.byte	0x00, 0x00, 0x00, 0x00, 0x00, 0x00, 0x00, 0x00, 0x00, 0x00, 0x00, 0x00, 0x00, 0x00, 0x00, 0x00
        /*0010*/ 	.byte	0xef, 0x39, 0xfa, 0xfe, 0x42, 0x2e, 0xe6, 0x3f, 0x02, 0x20, 0x2a, 0xfa, 0x0b, 0xab, 0xfc, 0x3f
        /*0020*/ 	.byte	0xf9, 0x2c, 0x92, 0x7c, 0xa7, 0x6c, 0x09, 0x40, 0xc9, 0x79, 0x44, 0x3c, 0x64, 0x26, 0x13, 0x40
        /*0030*/ 	.byte	0xca, 0x01, 0xcf, 0x3a, 0x27, 0x51, 0x1a, 0x40, 0x30, 0xcc, 0x2d, 0xf3, 0xe1, 0x0c, 0x21, 0x40
        /*0040*/ 	.byte	0x0d, 0xb7, 0xfc, 0x82, 0x8e, 0x35, 0x25, 0x40
.L_8:


//--------------------- .text._Z18update_fixed_layerILj128EXadL_ZN30_INTERNAL_3768911a_4_k_cu_main16_activation_stubEfEEEvPfS1_S1_PKfjjjfj --------------------------
	.section	.text._Z18update_fixed_layerILj128EXadL_ZN30_INTERNAL_3768911a_4_k_cu_main16_activation_stubEfEEEvPfS1_S1_PKfjjjfj,"ax",@progbits
	.align	128
.text._Z18update_fixed_layerILj128EXadL_ZN30_INTERNAL_3768911a_4_k_cu_main16_activation_stubEfEEEvPfS1_S1_PKfjjjfj:
        .type           _Z18update_fixed_layerILj128EXadL_ZN30_INTERNAL_3768911a_4_k_cu_main16_activation_stubEfEEEvPfS1_S1_PKfjjjfj,@function
        .size           _Z18update_fixed_layerILj128EXadL_ZN30_INTERNAL_3768911a_4_k_cu_main16_activation_stubEfEEEvPfS1_S1_PKfjjjfj,(.L_x_3 - _Z18update_fixed_layerILj128EXadL_ZN30_INTERNAL_3768911a_4_k_cu_main16_activation_stubEfEEEvPfS1_S1_PKfjjjfj)
        .other          _Z18update_fixed_layerILj128EXadL_ZN30_INTERNAL_3768911a_4_k_cu_main16_activation_stubEfEEEvPfS1_S1_PKfjjjfj,@"STO_CUDA_ENTRY STV_DEFAULT"
_Z18update_fixed_layerILj128EXadL_ZN30_INTERNAL_3768911a_4_k_cu_main16_activation_stubEfEEEvPfS1_S1_PKfjjjfj:
[----:B------:R-:W-:Y:S01]  /*0000*/  LDC R1, c[0x0][0x37c] ;  /* 0x0000df00ff017b82 */ /* 0x000fe20000000800 */
[----:B------:R-:W0:Y:S07]  /*0010*/  S2R R2, SR_TID.X ;  /* 0x0000000000027919 */ /* 0x000e2e0000002100 */
[----:B------:R-:W0:Y:S01]  /*0020*/  S2UR UR4, SR_CTAID.X ;  /* 0x00000000000479c3 */ /* 0x000e220000002500 */
[----:B------:R-:W1:Y:S07]  /*0030*/  LDCU UR5, c[0x0][0x3a4] ;  /* 0x00007480ff0577ac */ /* 0x000e6e0008000800 */
[----:B------:R-:W0:Y:S02]  /*0040*/  LDC R3, c[0x0][0x360] ;  /* 0x0000d800ff037b82 */ /* 0x000e240000000800 */
[----:B0-----:R-:W-:-:S05]  /*0050*/  IMAD R3, R3, UR4, R2 ;  /* 0x0000000403037c24 */ /* 0x001fca000f8e0202 */
[----:B-1----:R-:W-:-:S13]  /*0060*/  ISETP.GE.U32.AND P0, PT, R3, UR5, PT ;  /* 0x0000000503007c0c */ /* 0x002fda000bf06070 */
[----:B------:R-:W-:Y:S05]  /*0070*/  @P0 EXIT ;  /* 0x000000000000094d */ /* 0x000fea0003800000 */
[----:B------:R-:W0:Y:S01]  /*0080*/  LDC.64 R20, c[0x0][0x380] ;  /* 0x0000e000ff147b82 */ /* 0x000e220000000a00 */
[----:B------:R-:W1:Y:S01]  /*0090*/  LDCU.64 UR8, c[0x0][0x358] ;  /* 0x00006b00ff0877ac */ /* 0x000e620008000a00 */
[----:B------:R-:W2:Y:S01]  /*00a0*/  LDCU UR6, c[0x0][0x3b0] ;  /* 0x00007600ff0677ac */ /* 0x000ea20008000800 */
[----:B0-----:R-:W-:-:S05]  /*00b0*/  IMAD.WIDE.U32 R20, R3, 0x4, R20 ;  /* 0x0000000403147825 */ /* 0x001fca00078e0014 */
[----:B-1----:R0:W5:Y:S01]  /*00c0*/  LDG.E R4, desc[UR8][R20.64] ;  /* 0x0000000814047981 */ /* 0x002162000c1e1900 */
[----:B--2---:R-:W-:-:S09]  /*00d0*/  UISETP.NE.AND UP0, UPT, UR6, URZ, UPT ;  /* 0x000000ff0600728c */ /* 0x004fd2000bf05270 */
[----:B0-----:R-:W-:Y:S05]  /*00e0*/  BRA.U !UP0, `(.L_x_0) ;  /* 0x0000001908ec7547 */ /* 0x001fea000b800000 */
[----:B------:R-:W0:Y:S01]  /*00f0*/  S2UR UR5, SR_CgaCtaId ;  /* 0x00000000000579c3 */ /* 0x000e220000008800 */
[----:B------:R-:W-:Y:S01]  /*0100*/  UMOV UR4, 0x400 ;  /* 0x0000040000047882 */ /* 0x000fe20000000000 */
[----:B------:R-:W1:Y:S06]  /*0110*/  LDCU UR7, c[0x0][0x3ac] ;  /* 0x00007580ff0777ac */ /* 0x000e6c0008000800 */
[----:B------:R-:W2:Y:S08]  /*0120*/  LDC R0, c[0x0][0x3a0] ;  /* 0x0000e800ff007b82 */ /* 0x000eb00000000800 */
[----:B------:R-:W3:Y:S08]  /*0130*/  LDC.64 R6, c[0x0][0x398] ;  /* 0x0000e600ff067b82 */ /* 0x000ef00000000a00 */
[----:B------:R-:W4:Y:S01]  /*0140*/  LDC.64 R18, c[0x0][0x388] ;  /* 0x0000e200ff127b82 */ /* 0x000f220000000a00 */
[----:B0-----:R-:W-:-:S02]  /*0150*/  ULEA UR4, UR5, UR4, 0x18 ;  /* 0x0000000405047291 */ /* 0x001fc4000f8ec0ff */
[----:B------:R-:W-:-:S05]  /*0160*/  UIADD3 UR5, UPT, UPT, -UR6, URZ, URZ ;  /* 0x000000ff06057290 */ /* 0x000fca000fffe1ff */
[----:B------:R-:W0:Y:S01]  /*0170*/  LDC.64 R16, c[0x0][0x390] ;  /* 0x0000e400ff107b82 */ /* 0x000e220000000a00 */
[----:B--2---:R-:W-:Y:S02]  /*0180*/  IMAD R5, R3, R0, RZ ;  /* 0x0000000003057224 */ /* 0x004fe400078e02ff */
[C---:B---3--:R-:W-:Y:S01]  /*0190*/  IMAD.WIDE.U32 R6, R2.reuse, 0x4, R6 ;  /* 0x0000000402067825 */ /* 0x048fe200078e0006 */
[----:B------:R-:W-:-:S03]  /*01a0*/  LEA R2, R2, UR4, 0x2 ;  /* 0x0000000402027c11 */ /* 0x000fc6000f8e10ff */
[----:B----4-:R-:W-:-:S04]  /*01b0*/  IMAD.WIDE.U32 R18, R5, 0x4, R18 ;  /* 0x0000000405127825 */ /* 0x010fc800078e0012 */
[----:B01----:R-:W-:-:S07]  /*01c0*/  IMAD.WIDE.U32 R16, R3, 0x4, R16 ;  /* 0x0000000403107825 */ /* 0x003fce00078e0010 */
.L_x_1:
[----:B-1----:R-:W2:Y:S01]  /*01d0*/  LDG.E.CONSTANT R9, desc[UR8][R6.64] ;  /* 0x0000000806097981 */ /* 0x002ea2000c1e9900 */
[----:B------:R-:W-:Y:S06]  /*01e0*/  BAR.SYNC.DEFER_BLOCKING 0x0 ;  /* 0x0000000000007b1d */ /* 0x000fec0000010000 */
[----:B------:R-:W3:Y:S04]  /*01f0*/  LDG.E.CONSTANT R3, desc[UR8][R16.64] ;  /* 0x0000000810037981 */ /* 0x000ee8000c1e9900 */
[----:B--2---:R-:W-:Y:S01]  /*0200*/  STS [R2], R9 ;  /* 0x0000000902007388 */ /* 0x004fe20000000800 */
[----:B------:R-:W-:Y:S06]  /*0210*/  BAR.SYNC.DEFER_BLOCKING 0x0 ;  /* 0x0000000000007b1d */ /* 0x000fec0000010000 */
[----:B------:R-:W2:Y:S04]  /*0220*/  LDG.E R24, desc[UR8][R18.64+0xc] ;  /* 0x00000c0812187981 */ /* 0x000ea8000c1e1900 */
[----:B------:R-:W4:Y:S04]  /*0230*/  LDG.E R14, desc[UR8][R18.64+0x4] ;  /* 0x00000408120e7981 */ /* 0x000f28000c1e1900 */
[----:B------:R-:W4:Y:S04]  /*0240*/  LDG.E R12, desc[UR8][R18.64] ;  /* 0x00000008120c7981 */ /* 0x000f28000c1e1900 */
[----:B------:R-:W4:Y:S04]  /*0250*/  LDG.E R13, desc[UR8][R18.64+0x8] ;  /* 0x00000808120d7981 */ /* 0x000f28000c1e1900 */
[----:B------:R-:W4:Y:S04]  /*0260*/  LDG.E R23, desc[UR8][R18.64+0x10] ;  /* 0x0000100812177981 */ /* 0x000f28000c1e1900 */
[----:B------:R-:W4:Y:S04]  /*0270*/  LDG.E R22, desc[UR8][R18.64+0x14] ;  /* 0x0000140812167981 */ /* 0x000f28000c1e1900 */
[----:B------:R-:W4:Y:S04]  /*0280*/  LDG.E R5, desc[UR8][R18.64+0x18] ;  /* 0x0000180812057981 */ /* 0x000f28000c1e1900 */
[----:B------:R-:W4:Y:S04]  /*0290*/  LDG.E R29, desc[UR8][R18.64+0x1c] ;  /* 0x00001c08121d7981 */ /* 0x000f28000c1e1900 */
[----:B------:R-:W4:Y:S04]  /*02a0*/  LDG.E R27, desc[UR8][R18.64+0x20] ;  /* 0x00002008121b7981 */ /* 0x000f28000c1e1900 */
[----:B------:R-:W2:Y:S01]  /*02b0*/  LDS.128 R8, [UR4] ;  /* 0x00000004ff087984 */ /* 0x000ea20008000c00 */
[----:B---3--:R-:W-:-:S03]  /*02c0*/  FMUL R3, R3, UR7 ;  /* 0x0000000703037c20 */ /* 0x008fc60008400000 */
[----:B------:R-:W3:Y:S04]  /*02d0*/  LDG.E R28, desc[UR8][R18.64+0x28] ;  /* 0x00002808121c7981 */ /* 0x000ee8000c1e1900 */
[----:B------:R-:W3:Y:S04]  /*02e0*/  LDG.E R25, desc[UR8][R18.64+0x24] ;  /* 0x0000240812197981 */ /* 0x000ee8000c1e1900 */
[----:B------:R-:W3:Y:S01]  /*02f0*/  LDG.E R26, desc[UR8][R18.64+0x2c] ;  /* 0x00002c08121a7981 */ /* 0x000ee2000c1e1900 */
[----:B--2---:R-:W-:-:S03]  /*0300*/  FFMA R11, -R3, R11, R24 ;  /* 0x0000000b030b7223 */ /* 0x004fc60000000118 */
[----:B------:R-:W2:Y:S01]  /*0310*/  LDG.E R24, desc[UR8][R18.64+0x30] ;  /* 0x0000300812187981 */ /* 0x000ea2000c1e1900 */
[C---:B----4-:R-:W-:Y:S01]  /*0320*/  FFMA R9, -R3.reuse, R9, R14 ;  /* 0x0000000903097223 */ /* 0x050fe2000000010e */
[----:B------:R-:W-:-:S04]  /*0330*/  FFMA R8, -R3, R8, R12 ;  /* 0x0000000803087223 */ /* 0x000fc8000000010c */
[----:B------:R0:W-:Y:S02]  /*0340*/  STG.E desc[UR8][R18.64+0x4], R9 ;  /* 0x0000040912007986 */ /* 0x0001e4000c101908 */
[C---:B0-----:R-:W-:Y:S02]  /*0350*/  FFMA R9, -R3.reuse, R10, R13 ;  /* 0x0000000a03097223 */ /* 0x041fe4000000010d */
[----:B------:R-:W0:Y:S04]  /*0360*/  LDS.128 R12, [UR4+0x10] ;  /* 0x00001004ff0c7984 */ /* 0x000e280008000c00 */
[----:B------:R-:W-:Y:S04]  /*0370*/  STG.E desc[UR8][R18.64], R8 ;  /* 0x0000000812007986 */ /* 0x000fe8000c101908 */
[----:B------:R-:W-:Y:S04]  /*0380*/  STG.E desc[UR8][R18.64+0x8], R9 ;  /* 0x0000080912007986 */ /* 0x000fe8000c101908 */
[----:B------:R-:W-:Y:S04]  /*0390*/  STG.E desc[UR8][R18.64+0xc], R11 ;  /* 0x00000c0b12007986 */ /* 0x000fe8000c101908 */
[----:B------:R-:W1:Y:S01]  /*03a0*/  LDS.128 R8, [UR4+0x20] ;  /* 0x00002004ff087984 */ /* 0x000e620008000c00 */
[C---:B0-----:R-:W-:Y:S01]  /*03b0*/  FFMA R12, -R3.reuse, R12, R23 ;  /* 0x0000000c030c7223 */ /* 0x041fe20000000117 */
[----:B------:R-:W-:-:S02]  /*03c0*/  FFMA R13, -R3, R13, R22 ;  /* 0x0000000d030d7223 */ /* 0x000fc40000000116 */
[----:B------:R-:W4:Y:S04]  /*03d0*/  LDG.E R23, desc[UR8][R18.64+0x34] ;  /* 0x0000340812177981 */ /* 0x000f28000c1e1900 */
[----:B------:R-:W4:Y:S01]  /*03e0*/  LDG.E R22, desc[UR8][R18.64+0x38] ;  /* 0x0000380812167981 */ /* 0x000f22000c1e1900 */
[C---:B------:R-:W-:Y:S01]  /*03f0*/  FFMA R14, -R3.reuse, R14, R5 ;  /* 0x0000000e030e7223 */ /* 0x040fe20000000105 */
[C---:B------:R-:W-:Y:S02]  /*0400*/  FFMA R15, -R3.reuse, R15, R29 ;  /* 0x0000000f030f7223 */ /* 0x040fe4000000011d */
[----:B------:R-:W4:Y:S04]  /*0410*/  LDG.E R5, desc[UR8][R18.64+0x3c] ;  /* 0x00003c0812057981 */ /* 0x000f28000c1e1900 */
[----:B------:R-:W-:Y:S01]  /*0420*/  STG.E desc[UR8][R18.64+0x10], R12 ;  /* 0x0000100c12007986 */ /* 0x000fe2000c101908 */
[----:B-1----:R-:W-:-:S03]  /*0430*/  FFMA R8, -R3, R8, R27 ;  /* 0x0000000803087223 */ /* 0x002fc6000000011b */
[----:B------:R-:W-:Y:S04]  /*0440*/  STG.E desc[UR8][R18.64+0x14], R13 ;  /* 0x0000140d12007986 */ /* 0x000fe8000c101908 */
[----:B------:R-:W-:Y:S04]  /*0450*/  STG.E desc[UR8][R18.64+0x18], R14 ;  /* 0x0000180e12007986 */ /* 0x000fe8000c101908 */
[----:B------:R-:W-:Y:S04]  /*0460*/  STG.E desc[UR8][R18.64+0x1c], R15 ;  /* 0x00001c0f12007986 */ /* 0x000fe8000c101908 */
[----:B------:R-:W4:Y:S04]  /*0470*/  LDG.E R29, desc[UR8][R18.64+0x40] ;  /* 0x00004008121d7981 */ /* 0x000f28000c1e1900 */
[----:B------:R-:W4:Y:S04]  /*0480*/  LDG.E R27, desc[UR8][R18.64+0x44] ;  /* 0x00004408121b7981 */ /* 0x000f28000c1e1900 */
[----:B------:R-:W2:Y:S01]  /*0490*/  LDS.128 R12, [UR4+0x30] ;  /* 0x00003004ff0c7984 */ /* 0x000ea20008000c00 */
[----:B---3--:R-:W-:-:S03]  /*04a0*/  FFMA R10, -R3, R10, R28 ;  /* 0x0000000a030a7223 */ /* 0x008fc6000000011c */
[----:B------:R-:W3:Y:S01]  /*04b0*/  LDG.E R28, desc[UR8][R18.64+0x4c] ;  /* 0x00004c08121c7981 */ /* 0x000ee2000c1e1900 */
[----:B------:R-:W-:-:S03]  /*04c0*/  FFMA R9, -R3, R9, R25 ;  /* 0x0000000903097223 */ /* 0x000fc60000000119 */
[----:B------:R-:W3:Y:S01]  /*04d0*/  LDG.E R25, desc[UR8][R18.64+0x48] ;  /* 0x0000480812197981 */ /* 0x000ee2000c1e1900 */
[----:B--2---:R-:W-:-:S03]  /*04e0*/  FFMA R12, -R3, R12, R24 ;  /* 0x0000000c030c7223 */ /* 0x004fc60000000118 */
[----:B------:R-:W2:Y:S01]  /*04f0*/  LDG.E R24, desc[UR8][R18.64+0x54] ;  /* 0x0000540812187981 */ /* 0x000ea2000c1e1900 */
[----:B------:R-:W-:-:S03]  /*0500*/  FFMA R11, -R3, R11, R26 ;  /* 0x0000000b030b7223 */ /* 0x000fc6000000011a */
[----:B------:R-:W2:Y:S04]  /*0510*/  LDG.E R26, desc[UR8][R18.64+0x50] ;  /* 0x00005008121a7981 */ /* 0x000ea8000c1e1900 */
[----:B------:R-:W-:Y:S04]  /*0520*/  STG.E desc[UR8][R18.64+0x20], R8 ;  /* 0x0000200812007986 */ /* 0x000fe8000c101908 */
[----:B------:R-:W-:Y:S04]  /*0530*/  STG.E desc[UR8][R18.64+0x24], R9 ;  /* 0x0000240912007986 */ /* 0x000fe8000c101908 */
[----:B------:R-:W-:Y:S04]  /*0540*/  STG.E desc[UR8][R18.64+0x28], R10 ;  /* 0x0000280a12007986 */ /* 0x000fe8000c101908 */
[----:B------:R-:W-:Y:S04]  /*0550*/  STG.E desc[UR8][R18.64+0x2c], R11 ;  /* 0x00002c0b12007986 */ /* 0x000fe8000c101908 */
[----:B------:R-:W0:Y:S01]  /*0560*/  LDS.128 R8, [UR4+0x40] ;  /* 0x00004004ff087984 */ /* 0x000e220008000c00 */
[----:B----4-:R-:W-:-:S03]  /*0570*/  FFMA R13, -R3, R13, R23 ;  /* 0x0000000d030d7223 */ /* 0x010fc60000000117 */
[----:B------:R-:W4:Y:S01]  /*0580*/  LDG.E R23, desc[UR8][R18.64+0x58] ;  /* 0x0000580812177981 */ /* 0x000f22000c1e1900 */
[----:B------:R-:W-:-:S03]  /*0590*/  FFMA R14, -R3, R14, R22 ;  /* 0x0000000e030e7223 */ /* 0x000fc60000000116 */
[----:B------:R-:W4:Y:S01]  /*05a0*/  LDG.E R22, desc[UR8][R18.64+0x5c] ;  /* 0x00005c0812167981 */ /* 0x000f22000c1e1900 */
[----:B------:R-:W-:-:S03]  /*05b0*/  FFMA R15, -R3, R15, R5 ;  /* 0x0000000f030f7223 */ /* 0x000fc60000000105 */
[----:B------:R-:W4:Y:S04]  /*05c0*/  LDG.E R5, desc[UR8][R18.64+0x60] ;  /* 0x0000600812057981 */ /* 0x000f28000c1e1900 */
[----:B------:R-:W-:Y:S04]  /*05d0*/  STG.E desc[UR8][R18.64+0x30], R12 ;  /* 0x0000300c12007986 */ /* 0x000fe8000c101908 */
[----:B------:R-:W-:Y:S04]  /*05e0*/  STG.E desc[UR8][R18.64+0x34], R13 ;  /* 0x0000340d12007986 */ /* 0x000fe8000c101908 */
[----:B------:R-:W-:Y:S04]  /*05f0*/  STG.E desc[UR8][R18.64+0x38], R14 ;  /* 0x0000380e12007986 */ /* 0x000fe8000c101908 */
[----:B------:R-:W-:Y:S01]  /*0600*/  STG.E desc[UR8][R18.64+0x3c], R15 ;  /* 0x00003c0f12007986 */ /* 0x000fe2000c101908 */
[----:B0-----:R-:W-:-:S03]  /*0610*/  FFMA R29, -R3, R8, R29 ;  /* 0x00000008031d7223 */ /* 0x001fc6000000011d */
[----:B------:R-:W4:Y:S01]  /*0620*/  LDG.E R8, desc[UR8][R18.64+0x64] ;  /* 0x0000640812087981 */ /* 0x000f22000c1e1900 */
[----:B------:R-:W-:-:S03]  /*0630*/  FFMA R27, -R3, R9, R27 ;  /* 0x00000009031b7223 */ /* 0x000fc6000000011b */
[----:B------:R-:W4:Y:S04]  /*0640*/  LDG.E R9, desc[UR8][R18.64+0x68] ;  /* 0x0000680812097981 */ /* 0x000f28000c1e1900 */
[----:B------:R-:W2:Y:S01]  /*0650*/  LDS.128 R12, [UR4+0x50] ;  /* 0x00005004ff0c7984 */ /* 0x000ea20008000c00 */
[----:B---3--:R-:W-:-:S03]  /*0660*/  FFMA R11, -R3, R11, R28 ;  /* 0x0000000b030b7223 */ /* 0x008fc6000000011c */
[----:B------:R-:W3:Y:S01]  /*0670*/  LDG.E R28, desc[UR8][R18.64+0x6c] ;  /* 0x00006c08121c7981 */ /* 0x000ee2000c1e1900 */
[----:B------:R-:W-:-:S03]  /*0680*/  FFMA R25, -R3, R10, R25 ;  /* 0x0000000a03197223 */ /* 0x000fc60000000119 */
[----:B------:R0:W-:Y:S04]  /*0690*/  STG.E desc[UR8][R18.64+0x44], R27 ;  /* 0x0000441b12007986 */ /* 0x0001e8000c101908 */
[----:B------:R1:W-:Y:S04]  /*06a0*/  STG.E desc[UR8][R18.64+0x48], R25 ;  /* 0x0000481912007986 */ /* 0x0003e8000c101908 */
[----:B0-----:R-:W3:Y:S04]  /*06b0*/  LDG.E R27, desc[UR8][R18.64+0x70] ;  /* 0x00007008121b7981 */ /* 0x001ee8000c1e1900 */
[----:B-1----:R-:W3:Y:S01]  /*06c0*/  LDG.E R25, desc[UR8][R18.64+0x74] ;  /* 0x0000740812197981 */ /* 0x002ee2000c1e1900 */
[----:B--2---:R-:W-:-:S03]  /*06d0*/  FFMA R10, -R3, R13, R24 ;  /* 0x0000000d030a7223 */ /* 0x004fc60000000118 */
[----:B------:R-:W2:Y:S04]  /*06e0*/  LDG.E R24, desc[UR8][R18.64+0x7c] ;  /* 0x00007c0812187981 */ /* 0x000ea8000c1e1900 */
[----:B------:R0:W-:Y:S02]  /*06f0*/  STG.E desc[UR8][R18.64+0x4c], R11 ;  /* 0x00004c0b12007986 */ /* 0x0001e4000c101908 */
[C---:B0-----:R-:W-:Y:S02]  /*0700*/  FFMA R11, -R3.reuse, R12, R26 ;  /* 0x0000000c030b7223 */ /* 0x041fe4000000011a */
[----:B------:R-:W2:Y:S01]  /*0710*/  LDG.E R26, desc[UR8][R18.64+0x78] ;  /* 0x00007808121a7981 */ /* 0x000ea2000c1e1900 */
[----:B----4-:R-:W-:-:S03]  /*0720*/  FFMA R13, -R3, R14, R23 ;  /* 0x0000000e030d7223 */ /* 0x010fc60000000117 */
[----:B------:R0:W-:Y:S01]  /*0730*/  STG.E desc[UR8][R18.64+0x40], R29 ;  /* 0x0000401d12007986 */ /* 0x0001e2000c101908 */
[----:B------:R-:W-:-:S03]  /*0740*/  FFMA R15, -R3, R15, R22 ;  /* 0x0000000f030f7223 */ /* 0x000fc60000000116 */
[----:B------:R-:W-:Y:S04]  /*0750*/  STG.E desc[UR8][R18.64+0x58], R13 ;  /* 0x0000580d12007986 */ /* 0x000fe8000c101908 */
[----:B------:R-:W-:Y:S04]  /*0760*/  STG.E desc[UR8][R18.64+0x5c], R15 ;  /* 0x00005c0f12007986 */ /* 0x000fe8000c101908 */
[----:B------:R-:W1:Y:S04]  /*0770*/  LDS.128 R12, [UR4+0x60] ;  /* 0x00006004ff0c7984 */ /* 0x000e680008000c00 */
[----:B------:R-:W4:Y:S04]  /*0780*/  LDG.E R22, desc[UR8][R18.64+0x84] ;  /* 0x0000840812167981 */ /* 0x000f28000c1e1900 */
[----:B------:R-:W4:Y:S04]  /*0790*/  LDG.E R23, desc[UR8][R18.64+0x80] ;  /* 0x0000800812177981 */ /* 0x000f28000c1e1900 */
[----:B0-----:R-:W4:Y:S04]  /*07a0*/  LDG.E R29, desc[UR8][R18.64+0x8c] ;  /* 0x00008c08121d7981 */ /* 0x001f28000c1e1900 */
[----:B------:R-:W-:Y:S04]  /*07b0*/  STG.E desc[UR8][R18.64+0x50], R11 ;  /* 0x0000500b12007986 */ /* 0x000fe8000c101908 */
[----:B------:R-:W-:Y:S01]  /*07c0*/  STG.E desc[UR8][R18.64+0x54], R10 ;  /* 0x0000540a12007986 */ /* 0x000fe2000c101908 */
[----:B-1----:R-:W-:-:S03]  /*07d0*/  FFMA R12, -R3, R12, R5 ;  /* 0x0000000c030c7223 */ /* 0x002fc60000000105 */
[----:B------:R-:W4:Y:S01]  /*07e0*/  LDG.E R5, desc[UR8][R18.64+0x88] ;  /* 0x0000880812057981 */ /* 0x000f22000c1e1900 */
[C---:B------:R-:W-:Y:S01]  /*07f0*/  FFMA R13, -R3.reuse, R13, R8 ;  /* 0x0000000d030d7223 */ /* 0x040fe20000000108 */
[C---:B------:R-:W-:Y:S02]  /*0800*/  FFMA R14, -R3.reuse, R14, R9 ;  /* 0x0000000e030e7223 */ /* 0x040fe40000000109 */
[----:B------:R-:W2:Y:S01]  /*0810*/  LDS.128 R8, [UR4+0x70] ;  /* 0x00007004ff087984 */ /* 0x000ea20008000c00 */
[----:B---3--:R-:W-:-:S03]  /*0820*/  FFMA R15, -R3, R15, R28 ;  /* 0x0000000f030f7223 */ /* 0x008fc6000000011c */
[----:B------:R-:W3:Y:S01]  /*0830*/  LDG.E R28, desc[UR8][R18.64+0x90] ;  /* 0x00009008121c7981 */ /* 0x000ee2000c1e1900 */
[----:B--2---:R-:W-:-:S03]  /*0840*/  FFMA R11, -R3, R11, R24 ;  /* 0x0000000b030b7223 */ /* 0x004fc60000000118 */
[----:B------:R-:W2:Y:S01]  /*0850*/  LDG.E R24, desc[UR8][R18.64+0x9c] ;  /* 0x00009c0812187981 */ /* 0x000ea2000c1e1900 */
[C---:B------:R-:W-:Y:S01]  /*0860*/  FFMA R27, -R3.reuse, R8, R27 ;  /* 0x00000008031b7223 */ /* 0x040fe2000000011b */
[C---:B------:R-:W-:Y:S02]  /*0870*/  FFMA R25, -R3.reuse, R9, R25 ;  /* 0x0000000903197223 */ /* 0x040fe40000000119 */
[----:B------:R-:W2:Y:S04]  /*0880*/  LDG.E R8, desc[UR8][R18.64+0x94] ;  /* 0x0000940812087981 */ /* 0x000ea8000c1e1900 */
[----:B------:R-:W2:Y:S04]  /*0890*/  LDG.E R9, desc[UR8][R18.64+0x98] ;  /* 0x0000980812097981 */ /* 0x000ea8000c1e1900 */
[----:B------:R-:W-:Y:S04]  /*08a0*/  STG.E desc[UR8][R18.64+0x60], R12 ;  /* 0x0000600c12007986 */ /* 0x000fe8000c101908 */
[----:B------:R-:W-:Y:S01]  /*08b0*/  STG.E desc[UR8][R18.64+0x64], R13 ;  /* 0x0000640d12007986 */ /* 0x000fe2000c101908 */
[----:B------:R-:W-:-:S03]  /*08c0*/  FFMA R10, -R3, R10, R26 ;  /* 0x0000000a030a7223 */ /* 0x000fc6000000011a */
[----:B------:R-:W-:Y:S04]  /*08d0*/  STG.E desc[UR8][R18.64+0x68], R14 ;  /* 0x0000680e12007986 */ /* 0x000fe8000c101908 */
[----:B------:R-:W-:Y:S04]  /*08e0*/  STG.E desc[UR8][R18.64+0x6c], R15 ;  /* 0x00006c0f12007986 */ /* 0x000fe8000c101908 */
[----:B------:R-:W4:Y:S04]  /*08f0*/  LDS.128 R12, [UR4+0x80] ;  /* 0x00008004ff0c7984 */ /* 0x000f280008000c00 */
[----:B------:R-:W2:Y:S04]  /*0900*/  LDG.E R26, desc[UR8][R18.64+0xa0] ;  /* 0x0000a008121a7981 */ /* 0x000ea8000c1e1900 */
[----:B------:R0:W-:Y:S04]  /*0910*/  STG.E desc[UR8][R18.64+0x70], R27 ;  /* 0x0000701b12007986 */ /* 0x0001e8000c101908 */
[----:B0-----:R-:W2:Y:S04]  /*0920*/  LDG.E R27, desc[UR8][R18.64+0xa4] ;  /* 0x0000a408121b7981 */ /* 0x001ea8000c1e1900 */
[----:B------:R0:W-:Y:S04]  /*0930*/  STG.E desc[UR8][R18.64+0x74], R25 ;  /* 0x0000741912007986 */ /* 0x0001e8000c101908 */
[----:B------:R1:W-:Y:S04]  /*0940*/  STG.E desc[UR8][R18.64+0x7c], R11 ;  /* 0x00007c0b12007986 */ /* 0x0003e8000c101908 */
[----:B0-----:R-:W2:Y:S01]  /*0950*/  LDG.E R25, desc[UR8][R18.64+0xa8] ;  /* 0x0000a80812197981 */ /* 0x001ea2000c1e1900 */
[----:B----4-:R-:W-:-:S03]  /*0960*/  FFMA R13, -R3, R13, R22 ;  /* 0x0000000d030d7223 */ /* 0x010fc60000000116 */
[----:B------:R-:W4:Y:S01]  /*0970*/  LDG.E R22, desc[UR8][R18.64+0xac] ;  /* 0x0000ac0812167981 */ /* 0x000f22000c1e1900 */
[----:B------:R-:W-:-:S03]  /*0980*/  FFMA R23, -R3, R12, R23 ;  /* 0x0000000c03177223 */ /* 0x000fc60000000117 */
[----:B------:R-:W-:Y:S01]  /*0990*/  STG.E desc[UR8][R18.64+0x84], R13 ;  /* 0x0000840d12007986 */ /* 0x000fe2000c101908 */
[C---:B-1----:R-:W-:Y:S01]  /*09a0*/  FFMA R11, -R3.reuse, R15, R29 ;  /* 0x0000000f030b7223 */ /* 0x042fe2000000011d */
[C---:B------:R-:W-:Y:S02]  /*09b0*/  FFMA R5, -R3.reuse, R14, R5 ;  /* 0x0000000e03057223 */ /* 0x040fe40000000105 */
[----:B------:R-:W-:Y:S04]  /*09c0*/  STG.E desc[UR8][R18.64+0x78], R10 ;  /* 0x0000780a12007986 */ /* 0x000fe8000c101908 */
[----:B------:R-:W3:Y:S04]  /*09d0*/  LDS.128 R12, [UR4+0x90] ;  /* 0x00009004ff0c7984 */ /* 0x000ee80008000c00 */
[----:B------:R0:W-:Y:S04]  /*09e0*/  STG.E desc[UR8][R18.64+0x88], R5 ;  /* 0x0000880512007986 */ /* 0x0001e8000c101908 */
[----:B------:R1:W-:Y:S04]  /*09f0*/  STG.E desc[UR8][R18.64+0x80], R23 ;  /* 0x0000801712007986 */ /* 0x0003e8000c101908 */
[----:B------:R-:W4:Y:S04]  /*0a00*/  LDG.E R29, desc[UR8][R18.64+0xb8] ;  /* 0x0000b808121d7981 */ /* 0x000f28000c1e1900 */
[----:B0-----:R-:W4:Y:S04]  /*0a10*/  LDG.E R5, desc[UR8][R18.64+0xb0] ;  /* 0x0000b00812057981 */ /* 0x001f28000c1e1900 */
[----:B------:R-:W-:Y:S04]  /*0a20*/  STG.E desc[UR8][R18.64+0x8c], R11 ;  /* 0x00008c0b12007986 */ /* 0x000fe8000c101908 */
[----:B-1----:R-:W4:Y:S01]  /*0a30*/  LDG.E R23, desc[UR8][R18.64+0xbc] ;  /* 0x0000bc0812177981 */ /* 0x002f22000c1e1900 */
[----:B---3--:R-:W-:-:S03]  /*0a40*/  FFMA R12, -R3, R12, R28 ;  /* 0x0000000c030c7223 */ /* 0x008fc6000000011c */
[----:B------:R-:W3:Y:S01]  /*0a50*/  LDG.E R28, desc[UR8][R18.64+0xb4] ;  /* 0x0000b408121c7981 */ /* 0x000ee2000c1e1900 */
[----:B--2---:R-:W-:-:S03]  /*0a60*/  FFMA R15, -R3, R15, R24 ;  /* 0x0000000f030f7223 */ /* 0x004fc60000000118 */
[----:B------:R-:W2:Y:S01]  /*0a70*/  LDG.E R24, desc[UR8][R18.64+0xc0] ;  /* 0x0000c00812187981 */ /* 0x000ea2000c1e1900 */
[C---:B------:R-:W-:Y:S01]  /*0a80*/  FFMA R13, -R3.reuse, R13, R8 ;  /* 0x0000000d030d7223 */ /* 0x040fe20000000108 */
[C---:B------:R-:W-:Y:S02]  /*0a90*/  FFMA R14, -R3.reuse, R14, R9 ;  /* 0x0000000e030e7223 */ /* 0x040fe40000000109 */
[----:B------:R-:W0:Y:S04]  /*0aa0*/  LDS.128 R8, [UR4+0xa0] ;  /* 0x0000a004ff087984 */ /* 0x000e280008000c00 */
[----:B------:R-:W-:Y:S04]  /*0ab0*/  STG.E desc[UR8][R18.64+0x90], R12 ;  /* 0x0000900c12007986 */ /* 0x000fe8000c101908 */
[----:B------:R-:W-:Y:S04]  /*0ac0*/  STG.E desc[UR8][R18.64+0x94], R13 ;  /* 0x0000940d12007986 */ /* 0x000fe8000c101908 */
[----:B------:R-:W-:Y:S04]  /*0ad0*/  STG.E desc[UR8][R18.64+0x98], R14 ;  /* 0x0000980e12007986 */ /* 0x000fe8000c101908 */
[----:B------:R-:W-:Y:S04]  /*0ae0*/  STG.E desc[UR8][R18.64+0x9c], R15 ;  /* 0x00009c0f12007986 */ /* 0x000fe8000c101908 */
[----:B------:R-:W1:Y:S01]  /*0af0*/  LDS.128 R12, [UR4+0xb0] ;  /* 0x0000b004ff0c7984 */ /* 0x000e620008000c00 */
[----:B0-----:R-:W-:-:S03]  /*0b00*/  FFMA R8, -R3, R8, R26 ;  /* 0x0000000803087223 */ /* 0x001fc6000000011a */
[----:B------:R-:W2:Y:S01]  /*0b10*/  LDG.E R26, desc[UR8][R18.64+0xc4] ;  /* 0x0000c408121a7981 */ /* 0x000ea2000c1e1900 */
[----:B------:R-:W-:-:S03]  /*0b20*/  FFMA R9, -R3, R9, R27 ;  /* 0x0000000903097223 */ /* 0x000fc6000000011b */
[----:B------:R-:W2:Y:S04]  /*0b30*/  LDG.E R27, desc[UR8][R18.64+0xc8] ;  /* 0x0000c808121b7981 */ /* 0x000ea8000c1e1900 */
[----:B------:R0:W-:Y:S02]  /*0b40*/  STG.E desc[UR8][R18.64+0xa4], R9 ;  /* 0x0000a40912007986 */ /* 0x0001e4000c101908 */
[C---:B0-----:R-:W-:Y:S02]  /*0b50*/  FFMA R9, -R3.reuse, R10, R25 ;  /* 0x0000000a03097223 */ /* 0x041fe40000000119 */
[----:B------:R-:W2:Y:S01]  /*0b60*/  LDG.E R25, desc[UR8][R18.64+0xd0] ;  /* 0x0000d00812197981 */ /* 0x000ea2000c1e1900 */
[----:B----4-:R-:W-:-:S03]  /*0b70*/  FFMA R11, -R3, R11, R22 ;  /* 0x0000000b030b7223 */ /* 0x010fc60000000116 */
[----:B------:R-:W4:Y:S04]  /*0b80*/  LDG.E R22, desc[UR8][R18.64+0xcc] ;  /* 0x0000cc0812167981 */ /* 0x000f28000c1e1900 */
[----:B------:R-:W-:Y:S04]  /*0b90*/  STG.E desc[UR8][R18.64+0xa0], R8 ;  /* 0x0000a00812007986 */ /* 0x000fe8000c101908 */
[----:B------:R-:W-:Y:S04]  /*0ba0*/  STG.E desc[UR8][R18.64+0xa8], R9 ;  /* 0x0000a80912007986 */ /* 0x000fe8000c101908 */
[----:B------:R-:W-:Y:S04]  /*0bb0*/  STG.E desc[UR8][R18.64+0xac], R11 ;  /* 0x0000ac0b12007986 */ /* 0x000fe8000c101908 */
[----:B------:R-:W2:Y:S01]  /*0bc0*/  LDS.128 R8, [UR4+0xc0] ;  /* 0x0000c004ff087984 */ /* 0x000ea20008000c00 */
[----:B-1----:R-:W-:-:S03]  /*0bd0*/  FFMA R12, -R3, R12, R5 ;  /* 0x0000000c030c7223 */ /* 0x002fc60000000105 */
[----:B------:R-:W4:Y:S01]  /*0be0*/  LDG.E R5, desc[UR8][R18.64+0xd4] ;  /* 0x0000d40812057981 */ /* 0x000f22000c1e1900 */
[----:B---3--:R-:W-:-:S03]  /*0bf0*/  FFMA R13, -R3, R13, R28 ;  /* 0x0000000d030d7223 */ /* 0x008fc6000000011c */
[----:B------:R-:W3:Y:S01]  /*0c00*/  LDG.E R28, desc[UR8][R18.64+0xdc] ;  /* 0x0000dc08121c7981 */ /* 0x000ee2000c1e1900 */
[----:B--2---:R-:W-:-:S03]  /*0c10*/  FFMA R8, -R3, R8, R24 ;  /* 0x0000000803087223 */ /* 0x004fc60000000118 */
[----:B------:R-:W2:Y:S01]  /*0c20*/  LDG.E R24, desc[UR8][R18.64+0xe0] ;  /* 0x0000e00812187981 */ /* 0x000ea2000c1e1900 */
[----:B------:R-:W-:-:S03]  /*0c30*/  FFMA R15, -R3, R15, R23 ;  /* 0x0000000f030f7223 */ /* 0x000fc60000000117 */
[----:B------:R0:W-:Y:S04]  /*0c40*/  STG.E desc[UR8][R18.64+0xb4], R13 ;  /* 0x0000b40d12007986 */ /* 0x0001e8000c101908 */
[----:B------:R-:W-:Y:S04]  /*0c50*/  STG.E desc[UR8][R18.64+0xb0], R12 ;  /* 0x0000b00c12007986 */ /* 0x000fe8000c101908 */
[----:B------:R-:W2:Y:S01]  /*0c60*/  LDG.E R23, desc[UR8][R18.64+0xd8] ;  /* 0x0000d80812177981 */ /* 0x000ea2000c1e1900 */
[----:B0-----:R-:W-:-:S03]  /*0c70*/  FFMA R13, -R3, R14, R29 ;  /* 0x0000000e030d7223 */ /* 0x001fc6000000011d */
[----:B------:R-:W-:Y:S04]  /*0c80*/  STG.E desc[UR8][R18.64+0xbc], R15 ;  /* 0x0000bc0f12007986 */ /* 0x000fe8000c101908 */
[----:B------:R-:W-:Y:S04]  /*0c90*/  STG.E desc[UR8][R18.64+0xb8], R13 ;  /* 0x0000b80d12007986 */ /* 0x000fe8000c101908 */
[----:B------:R-:W0:Y:S04]  /*0ca0*/  LDS.128 R12, [UR4+0xd0] ;  /* 0x0000d004ff0c7984 */ /* 0x000e280008000c00 */
[----:B------:R-:W2:Y:S01]  /*0cb0*/  LDG.E R29, desc[UR8][R18.64+0xe8] ;  /* 0x0000e808121d7981 */ /* 0x000ea2000c1e1900 */
[----:B------:R-:W-:-:S03]  /*0cc0*/  FFMA R9, -R3, R9, R26 ;  /* 0x0000000903097223 */ /* 0x000fc6000000011a */
[----:B------:R-:W2:Y:S01]  /*0cd0*/  LDG.E R26, desc[UR8][R18.64+0xe4] ;  /* 0x0000e408121a7981 */ /* 0x000ea2000c1e1900 */
[----:B------:R-:W-:-:S03]  /*0ce0*/  FFMA R10, -R3, R10, R27 ;  /* 0x0000000a030a7223 */ /* 0x000fc6000000011b */
[----:B------:R-:W2:Y:S04]  /*0cf0*/  LDG.E R27, desc[UR8][R18.64+0xec] ;  /* 0x0000ec08121b7981 */ /* 0x000ea8000c1e1900 */
[----:B------:R-:W-:Y:S01]  /*0d00*/  STG.E desc[UR8][R18.64+0xc0], R8 ;  /* 0x0000c00812007986 */ /* 0x000fe2000c101908 */
[----:B0-----:R-:W-:-:S03]  /*0d10*/  FFMA R12, -R3, R12, R25 ;  /* 0x0000000c030c7223 */ /* 0x001fc60000000119 */
[----:B------:R-:W-:Y:S04]  /*0d20*/  STG.E desc[UR8][R18.64+0xc4], R9 ;  /* 0x0000c40912007986 */ /* 0x000fe8000c101908 */
[----:B------:R0:W-:Y:S01]  /*0d30*/  STG.E desc[UR8][R18.64+0xd0], R12 ;  /* 0x0000d00c12007986 */ /* 0x0001e2000c101908 */
[----:B----4-:R-:W-:-:S03]  /*0d40*/  FFMA R11, -R3, R11, R22 ;  /* 0x0000000b030b7223 */ /* 0x010fc60000000116 */
[----:B------:R-:W4:Y:S04]  /*0d50*/  LDG.E R22, desc[UR8][R18.64+0xf4] ;  /* 0x0000f40812167981 */ /* 0x000f28000c1e1900 */
[----:B------:R-:W-:Y:S04]  /*0d60*/  STG.E desc[UR8][R18.64+0xc8], R10 ;  /* 0x0000c80a12007986 */ /* 0x000fe8000c101908 */
[----:B0-----:R-:W4:Y:S04]  /*0d70*/  LDG.E R12, desc[UR8][R18.64+0xfc] ;  /* 0x0000fc08120c7981 */ /* 0x001f28000c1e1900 */
[----:B------:R-:W-:Y:S04]  /*0d80*/  STG.E desc[UR8][R18.64+0xcc], R11 ;  /* 0x0000cc0b12007986 */ /* 0x000fe8000c101908 */
[----:B------:R-:W4:Y:S04]  /*0d90*/  LDG.E R25, desc[UR8][R18.64+0xf0] ;  /* 0x0000f00812197981 */ /* 0x000f28000c1e1900 */
[----:B------:R-:W2:Y:S01]  /*0da0*/  LDS.128 R8, [UR4+0xe0] ;  /* 0x0000e004ff087984 */ /* 0x000ea20008000c00 */
[----:B------:R-:W-:-:S03]  /*0db0*/  FFMA R13, -R3, R13, R5 ;  /* 0x0000000d030d7223 */ /* 0x000fc60000000105 */
[----:B------:R-:W4:Y:S01]  /*0dc0*/  LDG.E R5, desc[UR8][R18.64+0xf8] ;  /* 0x0000f80812057981 */ /* 0x000f22000c1e1900 */
[----:B---3--:R-:W-:-:S03]  /*0dd0*/  FFMA R15, -R3, R15, R28 ;  /* 0x0000000f030f7223 */ /* 0x008fc6000000011c */
[----:B------:R-:W3:Y:S04]  /*0de0*/  LDG.E R28, desc[UR8][R18.64+0x100] ;  /* 0x00010008121c7981 */ /* 0x000ee8000c1e1900 */
[----:B------:R2:W-:Y:S02]  /*0df0*/  STG.E desc[UR8][R18.64+0xdc], R15 ;  /* 0x0000dc0f12007986 */ /* 0x0005e4000c101908 */
[C---:B--2---:R-:W-:Y:S02]  /*0e00*/  FFMA R15, -R3.reuse, R8, R24 ;  /* 0x00000008030f7223 */ /* 0x044fe40000000118 */
[----:B------:R-:W2:Y:S01]  /*0e10*/  LDG.E R24, desc[UR8][R18.64+0x104] ;  /* 0x0001040812187981 */ /* 0x000ea2000c1e1900 */
[----:B------:R-:W-:-:S03]  /*0e20*/  FFMA R14, -R3, R14, R23 ;  /* 0x0000000e030e7223 */ /* 0x000fc60000000117 */
[----:B------:R-:W3:Y:S01]  /*0e30*/  LDG.E R23, desc[UR8][R18.64+0x108] ;  /* 0x0001080812177981 */ /* 0x000ee2000c1e1900 */
[C---:B------:R-:W-:Y:S01]  /*0e40*/  FFMA R29, -R3.reuse, R10, R29 ;  /* 0x0000000a031d7223 */ /* 0x040fe2000000011d */
[C---:B------:R-:W-:Y:S02]  /*0e50*/  FFMA R9, -R3.reuse, R9, R26 ;  /* 0x0000000903097223 */ /* 0x040fe4000000011a */
[----:B------:R-:W3:Y:S01]  /*0e60*/  LDG.E R26, desc[UR8][R18.64+0x10c] ;  /* 0x00010c08121a7981 */ /* 0x000ee2000c1e1900 */
[----:B------:R-:W-:-:S03]  /*0e70*/  FFMA R27, -R3, R11, R27 ;  /* 0x0000000b031b7223 */ /* 0x000fc6000000011b */
[----:B------:R-:W-:Y:S04]  /*0e80*/  STG.E desc[UR8][R18.64+0xe4], R9 ;  /* 0x0000e40912007986 */ /* 0x000fe8000c101908 */
[----:B------:R-:W4:Y:S04]  /*0e90*/  LDS.128 R8, [UR4+0xf0] ;  /* 0x0000f004ff087984 */ /* 0x000f280008000c00 */
[----:B------:R0:W-:Y:S04]  /*0ea0*/  STG.E desc[UR8][R18.64+0xd4], R13 ;  /* 0x0000d40d12007986 */ /* 0x0001e8000c101908 */
[----:B------:R-:W-:Y:S04]  /*0eb0*/  STG.E desc[UR8][R18.64+0xec], R27 ;  /* 0x0000ec1b12007986 */ /* 0x000fe8000c101908 */
[----:B0-----:R-:W3:Y:S04]  /*0ec0*/  LDG.E R13, desc[UR8][R18.64+0x110] ;  /* 0x00011008120d7981 */ /* 0x001ee8000c1e1900 */
[----:B------:R-:W-:Y:S04]  /*0ed0*/  STG.E desc[UR8][R18.64+0xe8], R29 ;  /* 0x0000e81d12007986 */ /* 0x000fe8000c101908 */
[----:B------:R0:W-:Y:S04]  /*0ee0*/  STG.E desc[UR8][R18.64+0xd8], R14 ;  /* 0x0000d80e12007986 */ /* 0x0001e8000c101908 */
[----:B------:R1:W-:Y:S04]  /*0ef0*/  STG.E desc[UR8][R18.64+0xe0], R15 ;  /* 0x0000e00f12007986 */ /* 0x0003e8000c101908 */
[----:B0-----:R-:W3:Y:S01]  /*0f00*/  LDG.E R14, desc[UR8][R18.64+0x11c] ;  /* 0x00011c08120e7981 */ /* 0x001ee2000c1e1900 */
[C---:B----4-:R-:W-:Y:S01]  /*0f10*/  FFMA R11, -R3.reuse, R11, R12 ;  /* 0x0000000b030b7223 */ /* 0x050fe2000000010c */
[C---:B------:R-:W-:Y:S01]  /*0f20*/  FFMA R27, -R3.reuse, R9, R22 ;  /* 0x00000009031b7223 */ /* 0x040fe20000000116 */
[C---:B------:R-:W-:Y:S01]  /*0f30*/  FFMA R25, -R3.reuse, R8, R25 ;  /* 0x0000000803197223 */ /* 0x040fe20000000119 */
[----:B------:R-:W4:Y:S04]  /*0f40*/  LDG.E R22, desc[UR8][R18.64+0x114] ;  /* 0x0001140812167981 */ /* 0x000f28000c1e1900 */
[----:B------:R-:W-:Y:S04]  /*0f50*/  STG.E desc[UR8][R18.64+0xfc], R11 ;  /* 0x0000fc0b12007986 */ /* 0x000fe8000c101908 */
[----:B-1----:R-:W4:Y:S04]  /*0f60*/  LDG.E R15, desc[UR8][R18.64+0x118] ;  /* 0x00011808120f7981 */ /* 0x002f28000c1e1900 */
[----:B------:R-:W4:Y:S01]  /*0f70*/  LDG.E R12, desc[UR8][R18.64+0x124] ;  /* 0x00012408120c7981 */ /* 0x000f22000c1e1900 */
[----:B------:R-:W-:-:S03]  /*0f80*/  FFMA R29, -R3, R10, R5 ;  /* 0x0000000a031d7223 */ /* 0x000fc60000000105 */
[----:B------:R-:W2:Y:S04]  /*0f90*/  LDS.128 R8, [UR4+0x100] ;  /* 0x00010004ff087984 */ /* 0x000ea80008000c00 */
[----:B------:R0:W-:Y:S04]  /*0fa0*/  STG.E desc[UR8][R18.64+0xf0], R25 ;  /* 0x0000f01912007986 */ /* 0x0001e8000c101908 */
[----:B------:R-:W4:Y:S04]  /*0fb0*/  LDG.E R5, desc[UR8][R18.64+0x120] ;  /* 0x0001200812057981 */ /* 0x000f28000c1e1900 */
[----:B0-----:R-:W4:Y:S01]  /*0fc0*/  LDG.E R25, desc[UR8][R18.64+0x128] ;  /* 0x0001280812197981 */ /* 0x001f22000c1e1900 */
[----:B--2---:R-:W-:-:S03]  /*0fd0*/  FFMA R9, -R3, R9, R24 ;  /* 0x0000000903097223 */ /* 0x004fc60000000118 */
[----:B------:R-:W2:Y:S04]  /*0fe0*/  LDG.E R24, desc[UR8][R18.64+0x12c] ;  /* 0x00012c0812187981 */ /* 0x000ea8000c1e1900 */
[----:B------:R0:W-:Y:S04]  /*0ff0*/  STG.E desc[UR8][R18.64+0xf4], R27 ;  /* 0x0000f41b12007986 */ /* 0x0001e8000c101908 */
[----:B------:R1:W-:Y:S01]  /*1000*/  STG.E desc[UR8][R18.64+0xf8], R29 ;  /* 0x0000f81d12007986 */ /* 0x0003e2000c101908 */
[----:B---3--:R-:W-:-:S03]  /*1010*/  FFMA R23, -R3, R10, R23 ;  /* 0x0000000a03177223 */ /* 0x008fc60000000117 */
[----:B------:R-:W-:Y:S01]  /*1020*/  STG.E desc[UR8][R18.64+0x104], R9 ;  /* 0x0001040912007986 */ /* 0x000fe2000c101908 */
[----:B0-----:R-:W-:-:S03]  /*1030*/  FFMA R27, -R3, R8, R28 ;  /* 0x00000008031b7223 */ /* 0x001fc6000000011c */
[----:B------:R-:W3:Y:S01]  /*1040*/  LDG.E R28, desc[UR8][R18.64+0x134] ;  /* 0x00013408121c7981 */ /* 0x000ee2000c1e1900 */
[----:B-1----:R-:W-:-:S03]  /*1050*/  FFMA R29, -R3, R11, R26 ;  /* 0x0000000b031d7223 */ /* 0x002fc6000000011a */
[----:B------:R-:W0:Y:S04]  /*1060*/  LDS.128 R8, [UR4+0x110] ;  /* 0x00011004ff087984 */ /* 0x000e280008000c00 */
[----:B------:R-:W3:Y:S04]  /*1070*/  LDG.E R26, desc[UR8][R18.64+0x13c] ;  /* 0x00013c08121a7981 */ /* 0x000ee8000c1e1900 */
[----:B------:R-:W-:Y:S04]  /*1080*/  STG.E desc[UR8][R18.64+0x100], R27 ;  /* 0x0001001b12007986 */ /* 0x000fe8000c101908 */
[----:B------:R1:W-:Y:S04]  /*1090*/  STG.E desc[UR8][R18.64+0x108], R23 ;  /* 0x0001081712007986 */ /* 0x0003e8000c101908 */
[----:B-1----:R-:W3:Y:S01]  /*10a0*/  LDG.E R23, desc[UR8][R18.64+0x130] ;  /* 0x0001300812177981 */ /* 0x002ee2000c1e1900 */
[C---:B0-----:R-:W-:Y:S01]  /*10b0*/  FFMA R13, -R3.reuse, R8, R13 ;  /* 0x00000008030d7223 */ /* 0x041fe2000000010d */
[----:B------:R-:W-:-:S04]  /*10c0*/  FFMA R27, -R3, R11, R14 ;  /* 0x0000000b031b7223 */ /* 0x000fc8000000010e */
[----:B------:R4:W-:Y:S02]  /*10d0*/  STG.E desc[UR8][R18.64+0x110], R13 ;  /* 0x0001100d12007986 */ /* 0x0009e4000c101908 */
[C---:B----4-:R-:W-:Y:S01]  /*10e0*/  FFMA R13, -R3.reuse, R9, R22 ;  /* 0x00000009030d7223 */ /* 0x050fe20000000116 */
[C---:B------:R-:W-:Y:S01]  /*10f0*/  FFMA R15, -R3.reuse, R10, R15 ;  /* 0x0000000a030f7223 */ /* 0x040fe2000000010f */
[----:B------:R-:W4:Y:S04]  /*1100*/  LDG.E R22, desc[UR8][R18.64+0x144] ;  /* 0x0001440812167981 */ /* 0x000f28000c1e1900 */
[----:B------:R-:W2:Y:S04]  /*1110*/  LDS.128 R8, [UR4+0x120] ;  /* 0x00012004ff087984 */ /* 0x000ea80008000c00 */
[----:B------:R0:W-:Y:S04]  /*1120*/  STG.E desc[UR8][R18.64+0x10c], R29 ;  /* 0x00010c1d12007986 */ /* 0x0001e8000c101908 */
[----:B0-----:R-:W4:Y:S01]  /*1130*/  LDG.E R29, desc[UR8][R18.64+0x138] ;  /* 0x00013808121d7981 */ /* 0x001f22000c1e1900 */
[----:B--2---:R-:W-:-:S03]  /*1140*/  FFMA R11, -R3, R11, R24 ;  /* 0x0000000b030b7223 */ /* 0x004fc60000000118 */
[----:B------:R-:W2:Y:S01]  /*1150*/  LDG.E R24, desc[UR8][R18.64+0x14c] ;  /* 0x00014c0812187981 */ /* 0x000ea2000c1e1900 */
[C---:B------:R-:W-:Y:S01]  /*1160*/  FFMA R9, -R3.reuse, R9, R12 ;  /* 0x0000000903097223 */ /* 0x040fe2000000010c */
[C---:B------:R-:W-:Y:S02]  /*1170*/  FFMA R8, -R3.reuse, R8, R5 ;  /* 0x0000000803087223 */ /* 0x040fe40000000105 */
[----:B------:R-:W2:Y:S04]  /*1180*/  LDG.E R5, desc[UR8][R18.64+0x140] ;  /* 0x0001400812057981 */ /* 0x000ea8000c1e1900 */
[----:B------:R0:W-:Y:S04]  /*1190*/  STG.E desc[UR8][R18.64+0x124], R9 ;  /* 0x0001240912007986 */ /* 0x0001e8000c101908 */
[----:B------:R-:W-:Y:S01]  /*11a0*/  STG.E desc[UR8][R18.64+0x114], R13 ;  /* 0x0001140d12007986 */ /* 0x000fe2000c101908 */
[----:B0-----:R-:W-:-:S03]  /*11b0*/  FFMA R9, -R3, R10, R25 ;  /* 0x0000000a03097223 */ /* 0x001fc60000000119 */
[----:B------:R-:W2:Y:S04]  /*11c0*/  LDG.E R25, desc[UR8][R18.64+0x150] ;  /* 0x0001500812197981 */ /* 0x000ea8000c1e1900 */
[----:B------:R-:W-:Y:S04]  /*11d0*/  STG.E desc[UR8][R18.64+0x118], R15 ;  /* 0x0001180f12007986 */ /* 0x000fe8000c101908 */
[----:B------:R-:W3:Y:S04]  /*11e0*/  LDS.128 R12, [UR4+0x130] ;  /* 0x00013004ff0c7984 */ /* 0x000ee80008000c00 */
[----:B------:R0:W-:Y:S04]  /*11f0*/  STG.E desc[UR8][R18.64+0x11c], R27 ;  /* 0x00011c1b12007986 */ /* 0x0001e8000c101908 */
[----:B0-----:R-:W2:Y:S04]  /*1200*/  LDG.E R27, desc[UR8][R18.64+0x148] ;  /* 0x00014808121b7981 */ /* 0x001ea8000c1e1900 */
[----:B------:R-:W-:Y:S04]  /*1210*/  STG.E desc[UR8][R18.64+0x120], R8 ;  /* 0x0001200812007986 */ /* 0x000fe8000c101908 */
[----:B------:R-:W-:Y:S04]  /*1220*/  STG.E desc[UR8][R18.64+0x128], R9 ;  /* 0x0001280912007986 */ /* 0x000fe8000c101908 */
[----:B------:R-:W-:Y:S04]  /*1230*/  STG.E desc[UR8][R18.64+0x12c], R11 ;  /* 0x00012c0b12007986 */ /* 0x000fe8000c101908 */
[----:B------:R-:W4:Y:S01]  /*1240*/  LDS.128 R8, [UR4+0x140] ;  /* 0x00014004ff087984 */ /* 0x000f220008000c00 */
[C---:B---3--:R-:W-:Y:S01]  /*1250*/  FFMA R13, -R3.reuse, R13, R28 ;  /* 0x0000000d030d7223 */ /* 0x048fe2000000011c */
[----:B------:R-:W-:-:S02]  /*1260*/  FFMA R15, -R3, R15, R26 ;  /* 0x0000000f030f7223 */ /* 0x000fc4000000011a */
[----:B------:R-:W3:Y:S04]  /*1270*/  LDG.E R28, desc[UR8][R18.64+0x154] ;  /* 0x00015408121c7981 */ /* 0x000ee8000c1e1900 */
[----:B------:R-:W3:Y:S01]  /*1280*/  LDG.E R26, desc[UR8][R18.64+0x15c] ;  /* 0x00015c08121a7981 */ /* 0x000ee2000c1e1900 */
[----:B------:R-:W-:-:S03]  /*1290*/  FFMA R12, -R3, R12, R23 ;  /* 0x0000000c030c7223 */ /* 0x000fc60000000117 */
[----:B------:R-:W3:Y:S01]  /*12a0*/  LDG.E R23, desc[UR8][R18.64+0x158] ;  /* 0x0001580812177981 */ /* 0x000ee2000c1e1900 */
[----:B----4-:R-:W-:-:S03]  /*12b0*/  FFMA R9, -R3, R9, R22 ;  /* 0x0000000903097223 */ /* 0x010fc60000000116 */
[----:B------:R-:W4:Y:S04]  /*12c0*/  LDG.E R22, desc[UR8][R18.64+0x164] ;  /* 0x0001640812167981 */ /* 0x000f28000c1e1900 */
[----:B------:R-:W-:Y:S04]  /*12d0*/  STG.E desc[UR8][R18.64+0x130], R12 ;  /* 0x0001300c12007986 */ /* 0x000fe8000c101908 */
[----:B------:R-:W-:Y:S04]  /*12e0*/  STG.E desc[UR8][R18.64+0x134], R13 ;  /* 0x0001340d12007986 */ /* 0x000fe8000c101908 */
[----:B------:R-:W-:Y:S01]  /*12f0*/  STG.E desc[UR8][R18.64+0x13c], R15 ;  /* 0x00013c0f12007986 */ /* 0x000fe2000c101908 */
[----:B------:R-:W-:-:S03]  /*1300*/  FFMA R29, -R3, R14, R29 ;  /* 0x0000000e031d7223 */ /* 0x000fc6000000011d */
[----:B------:R-:W0:Y:S01]  /*1310*/  LDS.128 R12, [UR4+0x150] ;  /* 0x00015004ff0c7984 */ /* 0x000e220008000c00 */
[----:B--2---:R-:W-:-:S03]  /*1320*/  FFMA R11, -R3, R11, R24 ;  /* 0x0000000b030b7223 */ /* 0x004fc60000000118 */
[----:B------:R-:W2:Y:S01]  /*1330*/  LDG.E R24, desc[UR8][R18.64+0x168] ;  /* 0x0001680812187981 */ /* 0x000ea2000c1e1900 */
[----:B------:R-:W-:-:S03]  /*1340*/  FFMA R8, -R3, R8, R5 ;  /* 0x0000000803087223 */ /* 0x000fc60000000105 */
[----:B------:R-:W2:Y:S01]  /*1350*/  LDG.E R5, desc[UR8][R18.64+0x160] ;  /* 0x0001600812057981 */ /* 0x000ea2000c1e1900 */
[----:B0-----:R-:W-:-:S03]  /*1360*/  FFMA R25, -R3, R12, R25 ;  /* 0x0000000c03197223 */ /* 0x001fc60000000119 */
[----:B------:R-:W2:Y:S04]  /*1370*/  LDG.E R12, desc[UR8][R18.64+0x16c] ;  /* 0x00016c08120c7981 */ /* 0x000ea8000c1e1900 */
[----:B------:R-:W-:Y:S04]  /*1380*/  STG.E desc[UR8][R18.64+0x138], R29 ;  /* 0x0001381d12007986 */ /* 0x000fe8000c101908 */
[----:B------:R0:W-:Y:S04]  /*1390*/  STG.E desc[UR8][R18.64+0x150], R25 ;  /* 0x0001501912007986 */ /* 0x0001e8000c101908 */
[----:B------:R-:W-:Y:S04]  /*13a0*/  STG.E desc[UR8][R18.64+0x140], R8 ;  /* 0x0001400812007986 */ /* 0x000fe8000c101908 */
[----:B------:R-:W-:Y:S04]  /*13b0*/  STG.E desc[UR8][R18.64+0x144], R9 ;  /* 0x0001440912007986 */ /* 0x000fe8000c101908 */
[----:B0-----:R-:W2:Y:S01]  /*13c0*/  LDG.E R25, desc[UR8][R18.64+0x180] ;  /* 0x0001800812197981 */ /* 0x001ea2000c1e1900 */
[----:B------:R-:W-:-:S03]  /*13d0*/  FFMA R29, -R3, R10, R27 ;  /* 0x0000000a031d7223 */ /* 0x000fc6000000011b */
[----:B------:R-:W2:Y:S04]  /*13e0*/  LDG.E R27, desc[UR8][R18.64+0x170] ;  /* 0x00017008121b7981 */ /* 0x000ea8000c1e1900 */
[----:B------:R0:W-:Y:S04]  /*13f0*/  STG.E desc[UR8][R18.64+0x148], R29 ;  /* 0x0001481d12007986 */ /* 0x0001e8000c101908 */
[----:B------:R-:W-:Y:S04]  /*1400*/  STG.E desc[UR8][R18.64+0x14c], R11 ;  /* 0x00014c0b12007986 */ /* 0x000fe8000c101908 */
[----:B------:R-:W4:Y:S04]  /*1410*/  LDS.128 R8, [UR4+0x160] ;  /* 0x00016004ff087984 */ /* 0x000f280008000c00 */
[----:B0-----:R-:W2:Y:S01]  /*1420*/  LDG.E R29, desc[UR8][R18.64+0x178] ;  /* 0x00017808121d7981 */ /* 0x001ea2000c1e1900 */
[----:B---3--:R-:W-:-:S03]  /*1430*/  FFMA R13, -R3, R13, R28 ;  /* 0x0000000d030d7223 */ /* 0x008fc6000000011c */
[----:B------:R-:W3:Y:S01]  /*1440*/  LDG.E R28, desc[UR8][R18.64+0x174] ;  /* 0x00017408121c7981 */ /* 0x000ee2000c1e1900 */
[----:B------:R-:W-:-:S03]  /*1450*/  FFMA R15, -R3, R15, R26 ;  /* 0x0000000f030f7223 */ /* 0x000fc6000000011a */
[----:B------:R-:W3:Y:S04]  /*1460*/  LDG.E R26, desc[UR8][R18.64+0x17c] ;  /* 0x00017c08121a7981 */ /* 0x000ee8000c1e1900 */
[----:B------:R0:W-:Y:S02]  /*1470*/  STG.E desc[UR8][R18.64+0x154], R13 ;  /* 0x0001540d12007986 */ /* 0x0001e4000c101908 */
[C---:B0-----:R-:W-:Y:S02]  /*1480*/  FFMA R13, -R3.reuse, R14, R23 ;  /* 0x0000000e030d7223 */ /* 0x041fe40000000117 */
[----:B------:R-:W3:Y:S01]  /*1490*/  LDG.E R23, desc[UR8][R18.64+0x190] ;  /* 0x0001900812177981 */ /* 0x000ee2000c1e1900 */
[----:B----4-:R-:W-:-:S03]  /*14a0*/  FFMA R9, -R3, R9, R22 ;  /* 0x0000000903097223 */ /* 0x010fc60000000116 */
[----:B------:R-:W4:Y:S04]  /*14b0*/  LDG.E R22, desc[UR8][R18.64+0x184] ;  /* 0x0001840812167981 */ /* 0x000f28000c1e1900 */
[----:B------:R-:W-:Y:S04]  /*14c0*/  STG.E desc[UR8][R18.64+0x158], R13 ;  /* 0x0001580d12007986 */ /* 0x000fe8000c101908 */
[----:B------:R-:W-:Y:S04]  /*14d0*/  STG.E desc[UR8][R18.64+0x15c], R15 ;  /* 0x00015c0f12007986 */ /* 0x000fe8000c101908 */
[----:B------:R-:W-:Y:S01]  /*14e0*/  STG.E desc[UR8][R18.64+0x164], R9 ;  /* 0x0001640912007986 */ /* 0x000fe2000c101908 */
[----:B--2---:R-:W-:-:S03]  /*14f0*/  FFMA R10, -R3, R10, R24 ;  /* 0x0000000a030a7223 */ /* 0x004fc60000000118 */
[----:B------:R-:W2:Y:S01]  /*1500*/  LDG.E R24, desc[UR8][R18.64+0x18c] ;  /* 0x00018c0812187981 */ /* 0x000ea2000c1e1900 */
[----:B------:R-:W-:-:S03]  /*1510*/  FFMA R8, -R3, R8, R5 ;  /* 0x0000000803087223 */ /* 0x000fc60000000105 */
[----:B------:R-:W-:Y:S04]  /*1520*/  STG.E desc[UR8][R18.64+0x168], R10 ;  /* 0x0001680a12007986 */ /* 0x000fe8000c101908 */
[----:B------:R-:W-:Y:S04]  /*1530*/  STG.E desc[UR8][R18.64+0x160], R8 ;  /* 0x0001600812007986 */ /* 0x000fe8000c101908 */
[----:B------:R-:W2:Y:S01]  /*1540*/  LDG.E R5, desc[UR8][R18.64+0x188] ;  /* 0x0001880812057981 */ /* 0x000ea2000c1e1900 */
[----:B------:R-:W-:-:S03]  /*1550*/  FFMA R11, -R3, R11, R12 ;  /* 0x0000000b030b7223 */ /* 0x000fc6000000010c */
[----:B------:R-:W0:Y:S04]  /*1560*/  LDS.128 R12, [UR4+0x170] ;  /* 0x00017004ff0c7984 */ /* 0x000e280008000c00 */
[----:B------:R-:W-:Y:S04]  /*1570*/  STG.E desc[UR8][R18.64+0x16c], R11 ;  /* 0x00016c0b12007986 */ /* 0x000fe8000c101908 */
[----:B------:R-:W1:Y:S01]  /*1580*/  LDS.128 R8, [UR4+0x180] ;  /* 0x00018004ff087984 */ /* 0x000e620008000c00 */
[C---:B0-----:R-:W-:Y:S01]  /*1590*/  FFMA R29, -R3.reuse, R14, R29 ;  /* 0x0000000e031d7223 */ /* 0x041fe2000000011d */
[----:B------:R-:W-:-:S02]  /*15a0*/  FFMA R12, -R3, R12, R27 ;  /* 0x0000000c030c7223 */ /* 0x000fc4000000011b */
[----:B------:R-:W2:Y:S01]  /*15b0*/  LDG.E R27, desc[UR8][R18.64+0x194] ;  /* 0x00019408121b7981 */ /* 0x000ea2000c1e1900 */
[C---:B---3--:R-:W-:Y:S01]  /*15c0*/  FFMA R13, -R3.reuse, R13, R28 ;  /* 0x0000000d030d7223 */ /* 0x048fe2000000011c */
[C---:B-1----:R-:W-:Y:S01]  /*15d0*/  FFMA R14, -R3.reuse, R8, R25 ;  /* 0x00000008030e7223 */ /* 0x042fe20000000119 */
[C---:B------:R-:W-:Y:S01]  /*15e0*/  FFMA R15, -R3.reuse, R15, R26 ;  /* 0x0000000f030f7223 */ /* 0x040fe2000000011a */
[----:B------:R-:W-:Y:S04]  /*15f0*/  STG.E desc[UR8][R18.64+0x170], R12 ;  /* 0x0001700c12007986 */ /* 0x000fe8000c101908 */
[----:B------:R-:W-:Y:S04]  /*1600*/  STG.E desc[UR8][R18.64+0x174], R13 ;  /* 0x0001740d12007986 */ /* 0x000fe8000c101908 */
[----:B------:R-:W-:Y:S04]  /*1610*/  STG.E desc[UR8][R18.64+0x17c], R15 ;  /* 0x00017c0f12007986 */ /* 0x000fe8000c101908 */
[----:B------:R-:W-:Y:S04]  /*1620*/  STG.E desc[UR8][R18.64+0x180], R14 ;  /* 0x0001800e12007986 */ /* 0x000fe8000c101908 */
[----:B------:R-:W3:Y:S04]  /*1630*/  LDG.E R25, desc[UR8][R18.64+0x198] ;  /* 0x0001980812197981 */ /* 0x000ee8000c1e1900 */
[----:B------:R-:W3:Y:S04]  /*1640*/  LDG.E R8, desc[UR8][R18.64+0x19c] ;  /* 0x00019c0812087981 */ /* 0x000ee8000c1e1900 */
[----:B------:R-:W0:Y:S04]  /*1650*/  LDS.128 R12, [UR4+0x190] ;  /* 0x00019004ff0c7984 */ /* 0x000e280008000c00 */
[----:B------:R4:W-:Y:S04]  /*1660*/  STG.E desc[UR8][R18.64+0x178], R29 ;  /* 0x0001781d12007986 */ /* 0x0009e8000c101908 */
[----:B------:R-:W3:Y:S04]  /*1670*/  LDG.E R28, desc[UR8][R18.64+0x1a4] ;  /* 0x0001a408121c7981 */ /* 0x000ee8000c1e1900 */
[----:B------:R-:W3:Y:S01]  /*1680*/  LDG.E R26, desc[UR8][R18.64+0x1ac] ;  /* 0x0001ac08121a7981 */ /* 0x000ee2000c1e1900 */
[----:B----4-:R-:W-:-:S03]  /*1690*/  FFMA R29, -R3, R9, R22 ;  /* 0x00000009031d7223 */ /* 0x010fc60000000116 */
[----:B------:R-:W4:Y:S01]  /*16a0*/  LDG.E R22, desc[UR8][R18.64+0x1a0] ;  /* 0x0001a00812167981 */ /* 0x000f22000c1e1900 */
[----:B0-----:R-:W-:-:S03]  /*16b0*/  FFMA R9, -R3, R12, R23 ;  /* 0x0000000c03097223 */ /* 0x001fc60000000117 */
[----:B------:R-:W4:Y:S01]  /*16c0*/  LDG.E R23, desc[UR8][R18.64+0x1a8] ;  /* 0x0001a80812177981 */ /* 0x000f22000c1e1900 */
[----:B--2---:R-:W-:-:S03]  /*16d0*/  FFMA R11, -R3, R11, R24 ;  /* 0x0000000b030b7223 */ /* 0x004fc60000000118 */
[----:B------:R-:W2:Y:S04]  /*16e0*/  LDG.E R12, desc[UR8][R18.64+0x1bc] ;  /* 0x0001bc08120c7981 */ /* 0x000ea8000c1e1900 */
[----:B------:R-:W2:Y:S04]  /*16f0*/  LDG.E R24, desc[UR8][R18.64+0x1b0] ;  /* 0x0001b00812187981 */ /* 0x000ea8000c1e1900 */
[----:B------:R-:W-:Y:S01]  /*1700*/  STG.E desc[UR8][R18.64+0x18c], R11 ;  /* 0x00018c0b12007986 */ /* 0x000fe2000c101908 */
[----:B------:R-:W-:-:S03]  /*1710*/  FFMA R5, -R3, R10, R5 ;  /* 0x0000000a03057223 */ /* 0x000fc60000000105 */
[----:B------:R-:W-:Y:S04]  /*1720*/  STG.E desc[UR8][R18.64+0x190], R9 ;  /* 0x0001900912007986 */ /* 0x000fe8000c101908 */
[----:B------:R-:W-:Y:S01]  /*1730*/  STG.E desc[UR8][R18.64+0x184], R29 ;  /* 0x0001841d12007986 */ /* 0x000fe2000c101908 */
[----:B------:R-:W-:-:S03]  /*1740*/  FFMA R27, -R3, R13, R27 ;  /* 0x0000000d031b7223 */ /* 0x000fc6000000011b */
[----:B------:R-:W2:Y:S01]  /*1750*/  LDG.E R13, desc[UR8][R18.64+0x1b8] ;  /* 0x0001b808120d7981 */ /* 0x000ea2000c1e1900 */
[----:B---3--:R-:W-:-:S03]  /*1760*/  FFMA R25, -R3, R14, R25 ;  /* 0x0000000e03197223 */ /* 0x008fc60000000119 */
[----:B------:R-:W3:Y:S01]  /*1770*/  LDG.E R14, desc[UR8][R18.64+0x1b4] ;  /* 0x0001b408120e7981 */ /* 0x000ee2000c1e1900 */
[----:B------:R-:W-:-:S03]  /*1780*/  FFMA R15, -R3, R15, R8 ;  /* 0x0000000f030f7223 */ /* 0x000fc60000000108 */
[----:B------:R-:W4:Y:S04]  /*1790*/  LDS.128 R8, [UR4+0x1a0] ;  /* 0x0001a004ff087984 */ /* 0x000f280008000c00 */
[----:B------:R-:W-:Y:S04]  /*17a0*/  STG.E desc[UR8][R18.64+0x194], R27 ;  /* 0x0001941b12007986 */ /* 0x000fe8000c101908 */
[----:B------:R0:W-:Y:S01]  /*17b0*/  STG.E desc[UR8][R18.64+0x19c], R15 ;  /* 0x00019c0f12007986 */ /* 0x0001e2000c101908 */
[C---:B----4-:R-:W-:Y:S01]  /*17c0*/  FFMA R29, -R3.reuse, R8, R22 ;  /* 0x00000008031d7223 */ /* 0x050fe20000000116 */
[----:B0-----:R-:W-:-:S02]  /*17d0*/  FFMA R15, -R3, R9, R28 ;  /* 0x00000009030f7223 */ /* 0x001fc4000000011c */
[----:B------:R-:W4:Y:S01]  /*17e0*/  LDG.E R22, desc[UR8][R18.64+0x1c4] ;  /* 0x0001c40812167981 */ /* 0x000f22000c1e1900 */
[C---:B------:R-:W-:Y:S01]  /*17f0*/  FFMA R27, -R3.reuse, R10, R23 ;  /* 0x0000000a031b7223 */ /* 0x040fe20000000117 */
[C---:B------:R-:W-:Y:S02]  /*1800*/  FFMA R23, -R3.reuse, R11, R26 ;  /* 0x0000000b03177223 */ /* 0x040fe4000000011a */
[----:B------:R-:W4:Y:S04]  /*1810*/  LDG.E R28, desc[UR8][R18.64+0x1c8] ;  /* 0x0001c808121c7981 */ /* 0x000f28000c1e1900 */
[----:B------:R-:W2:Y:S04]  /*1820*/  LDS.128 R8, [UR4+0x1b0] ;  /* 0x0001b004ff087984 */ /* 0x000ea80008000c00 */
[----:B------:R0:W-:Y:S04]  /*1830*/  STG.E desc[UR8][R18.64+0x188], R5 ;  /* 0x0001880512007986 */ /* 0x0001e8000c101908 */
[----:B------:R-:W-:Y:S04]  /*1840*/  STG.E desc[UR8][R18.64+0x198], R25 ;  /* 0x0001981912007986 */ /* 0x000fe8000c101908 */
[----:B------:R1:W-:Y:S04]  /*1850*/  STG.E desc[UR8][R18.64+0x1ac], R23 ;  /* 0x0001ac1712007986 */ /* 0x0003e8000c101908 */
[----:B0-----:R-:W4:Y:S04]  /*1860*/  LDG.E R5, desc[UR8][R18.64+0x1c0] ;  /* 0x0001c00812057981 */ /* 0x001f28000c1e1900 */
[----:B------:R-:W4:Y:S04]  /*1870*/  LDG.E R26, desc[UR8][R18.64+0x1d4] ;  /* 0x0001d408121a7981 */ /* 0x000f28000c1e1900 */
[----:B-1----:R-:W4:Y:S04]  /*1880*/  LDG.E R23, desc[UR8][R18.64+0x1d0] ;  /* 0x0001d00812177981 */ /* 0x002f28000c1e1900 */
[----:B------:R-:W4:Y:S01]  /*1890*/  LDG.E R25, desc[UR8][R18.64+0x1d8] ;  /* 0x0001d80812197981 */ /* 0x000f22000c1e1900 */
[----:B--2---:R-:W-:-:S03]  /*18a0*/  FFMA R8, -R3, R8, R24 ;  /* 0x0000000803087223 */ /* 0x004fc60000000118 */
[----:B------:R-:W2:Y:S01]  /*18b0*/  LDG.E R24, desc[UR8][R18.64+0x1cc] ;  /* 0x0001cc0812187981 */ /* 0x000ea2000c1e1900 */
[----:B------:R-:W-:-:S03]  /*18c0*/  FFMA R11, -R3, R11, R12 ;  /* 0x0000000b030b7223 */ /* 0x000fc6000000010c */
[----:B------:R3:W-:Y:S04]  /*18d0*/  STG.E desc[UR8][R18.64+0x1a0], R29 ;  /* 0x0001a01d12007986 */ /* 0x0007e8000c101908 */
[----:B------:R-:W-:Y:S04]  /*18e0*/  STG.E desc[UR8][R18.64+0x1a4], R15 ;  /* 0x0001a40f12007986 */ /* 0x000fe8000c101908 */
[----:B------:R-:W-:Y:S04]  /*18f0*/  STG.E desc[UR8][R18.64+0x1b0], R8 ;  /* 0x0001b00812007986 */ /* 0x000fe8000c101908 */
[----:B------:R-:W-:Y:S01]  /*1900*/  STG.E desc[UR8][R18.64+0x1bc], R11 ;  /* 0x0001bc0b12007986 */ /* 0x000fe2000c101908 */
[C---:B---3--:R-:W-:Y:S01]  /*1910*/  FFMA R29, -R3.reuse, R9, R14 ;  /* 0x00000009031d7223 */ /* 0x048fe2000000010e */
[----:B------:R-:W-:-:S02]  /*1920*/  FFMA R9, -R3, R10, R13 ;  /* 0x0000000a03097223 */ /* 0x000fc4000000010d */
[----:B------:R-:W4:Y:S04]  /*1930*/  LDS.128 R12, [UR4+0x1c0] ;  /* 0x0001c004ff0c7984 */ /* 0x000f280008000c00 */
[----:B------:R-:W-:Y:S04]  /*1940*/  STG.E desc[UR8][R18.64+0x1b8], R9 ;  /* 0x0001b80912007986 */ /* 0x000fe8000c101908 */
[----:B------:R-:W0:Y:S01]  /*1950*/  LDS.128 R8, [UR4+0x1d0] ;  /* 0x0001d004ff087984 */ /* 0x000e220008000c00 */
[----:B----4-:R-:W-:-:S03]  /*1960*/  FFMA R14, -R3, R14, R28 ;  /* 0x0000000e030e7223 */ /* 0x010fc6000000011c */
[----:B------:R-:W3:Y:S01]  /*1970*/  LDG.E R28, desc[UR8][R18.64+0x1dc] ;  /* 0x0001dc08121c7981 */ /* 0x000ee2000c1e1900 */
[----:B------:R-:W-:-:S03]  /*1980*/  FFMA R13, -R3, R13, R22 ;  /* 0x0000000d030d7223 */ /* 0x000fc60000000116 */
[----:B------:R1:W-:Y:S04]  /*1990*/  STG.E desc[UR8][R18.64+0x1a8], R27 ;  /* 0x0001a81b12007986 */ /* 0x0003e8000c101908 */
[----:B------:R4:W-:Y:S04]  /*19a0*/  STG.E desc[UR8][R18.64+0x1c4], R13 ;  /* 0x0001c40d12007986 */ /* 0x0009e8000c101908 */
[----:B------:R4:W-:Y:S04]  /*19b0*/  STG.E desc[UR8][R18.64+0x1b4], R29 ;  /* 0x0001b41d12007986 */ /* 0x0009e8000c101908 */
[----:B-1----:R-:W3:Y:S01]  /*19c0*/  LDG.E R27, desc[UR8][R18.64+0x1e0] ;  /* 0x0001e008121b7981 */ /* 0x002ee2000c1e1900 */
[----:B------:R-:W-:-:S03]  /*19d0*/  FFMA R12, -R3, R12, R5 ;  /* 0x0000000c030c7223 */ /* 0x000fc60000000105 */
[----:B------:R-:W3:Y:S01]  /*19e0*/  LDG.E R22, desc[UR8][R18.64+0x1e4] ;  /* 0x0001e40812167981 */ /* 0x000ee2000c1e1900 */
[----:B0-----:R-:W-:-:S03]  /*19f0*/  FFMA R9, -R3, R9, R26 ;  /* 0x0000000903097223 */ /* 0x001fc6000000011a */
[----:B------:R-:W3:Y:S01]  /*1a00*/  LDG.E R5, desc[UR8][R18.64+0x1e8] ;  /* 0x0001e80812057981 */ /* 0x000ee2000c1e1900 */
[----:B----4-:R-:W-:-:S03]  /*1a10*/  FFMA R13, -R3, R8, R23 ;  /* 0x00000008030d7223 */ /* 0x010fc60000000117 */
[----:B------:R-:W4:Y:S01]  /*1a20*/  LDG.E R23, desc[UR8][R18.64+0x1f0] ;  /* 0x0001f00812177981 */ /* 0x000f22000c1e1900 */
[----:B------:R-:W-:-:S03]  /*1a30*/  FFMA R10, -R3, R10, R25 ;  /* 0x0000000a030a7223 */ /* 0x000fc60000000119 */
[----:B------:R-:W4:Y:S04]  /*1a40*/  LDG.E R29, desc[UR8][R18.64+0x1f4] ;  /* 0x0001f408121d7981 */ /* 0x000f28000c1e1900 */
[----:B------:R-:W4:Y:S04]  /*1a50*/  LDG.E R25, desc[UR8][R18.64+0x1f8] ;  /* 0x0001f80812197981 */ /* 0x000f28000c1e1900 */
[----:B------:R-:W4:Y:S01]  /*1a60*/  LDG.E R26, desc[UR8][R18.64+0x1fc] ;  /* 0x0001fc08121a7981 */ /* 0x000f22000c1e1900 */
[----:B--2---:R-:W-:-:S03]  /*1a70*/  FFMA R15, -R3, R15, R24 ;  /* 0x0000000f030f7223 */ /* 0x004fc60000000118 */
[----:B------:R-:W2:Y:S04]  /*1a80*/  LDG.E R24, desc[UR8][R18.64+0x1ec] ;  /* 0x0001ec0812187981 */ /* 0x000ea8000c1e1900 */
[----:B------:R-:W-:Y:S04]  /*1a90*/  STG.E desc[UR8][R18.64+0x1c0], R12 ;  /* 0x0001c00c12007986 */ /* 0x000fe8000c101908 */
[----:B------:R-:W-:Y:S04]  /*1aa0*/  STG.E desc[UR8][R18.64+0x1c8], R14 ;  /* 0x0001c80e12007986 */ /* 0x000fe8000c101908 */
[----:B------:R-:W-:Y:S04]  /*1ab0*/  STG.E desc[UR8][R18.64+0x1cc], R15 ;  /* 0x0001cc0f12007986 */ /* 0x000fe8000c101908 */
[----:B------:R-:W-:Y:S04]  /*1ac0*/  STG.E desc[UR8][R18.64+0x1d0], R13 ;  /* 0x0001d00d12007986 */ /* 0x000fe8000c101908 */
[----:B------:R-:W-:Y:S04]  /*1ad0*/  STG.E desc[UR8][R18.64+0x1d4], R9 ;  /* 0x0001d40912007986 */ /* 0x000fe8000c101908 */
[----:B------:R-:W-:Y:S04]  /*1ae0*/  STG.E desc[UR8][R18.64+0x1d8], R10 ;  /* 0x0001d80a12007986 */ /* 0x000fe8000c101908 */
[----:B------:R-:W0:Y:S01]  /*1af0*/  LDS.128 R12, [UR4+0x1e0] ;  /* 0x0001e004ff0c7984 */ /* 0x000e220008000c00 */
[----:B------:R-:W-:-:S04]  /*1b00*/  UIADD3 UR5, UPT, UPT, UR5, 0x1, URZ ;  /* 0x0000000105057890 */ /* 0x000fc8000fffe0ff */
[----:B------:R-:W-:Y:S01]  /*1b10*/  UISETP.NE.AND UP0, UPT, UR5, URZ, UPT ;  /* 0x000000ff0500728c */ /* 0x000fe2000bf05270 */
[----:B-----5:R-:W-:Y:S01]  /*1b20*/  FADD R4, -R3, R4 ;  /* 0x0000000403047221 */ /* 0x020fe20000000100 */
[----:B------:R-:W-:-:S04]  /*1b30*/  IMAD.WIDE.U32 R6, R0, 0x4, R6 ;  /* 0x0000000400067825 */ /* 0x000fc800078e0006 */
[C---:B---3--:R-:W-:Y:S02]  /*1b40*/  FFMA R28, -R3.reuse, R11, R28 ;  /* 0x0000000b031c7223 */ /* 0x048fe4000000011c */
[----:B------:R-:W4:Y:S04]  /*1b50*/  LDS.128 R8, [UR4+0x1f0] ;  /* 0x0001f004ff087984 */ /* 0x000f280008000c00 */
[----:B------:R1:W-:Y:S01]  /*1b60*/  STG.E desc[UR8][R18.64+0x1dc], R28 ;  /* 0x0001dc1c12007986 */ /* 0x0003e2000c101908 */
[C---:B0-----:R-:W-:Y:S01]  /*1b70*/  FFMA R27, -R3.reuse, R12, R27 ;  /* 0x0000000c031b7223 */ /* 0x041fe2000000011b */
[C---:B------:R-:W-:Y:S02]  /*1b80*/  FFMA R22, -R3.reuse, R13, R22 ;  /* 0x0000000d03167223 */ /* 0x040fe40000000116 */
[----:B------:R-:W0:Y:S01]  /*1b90*/  LDC R13, c[0x0][0x3a8] ;  /* 0x0000ea00ff0d7b82 */ /* 0x000e220000000800 */
[C---:B------:R-:W-:Y:S01]  /*1ba0*/  FFMA R5, -R3.reuse, R14, R5 ;  /* 0x0000000e03057223 */ /* 0x040fe20000000105 */
[----:B------:R1:W-:Y:S04]  /*1bb0*/  STG.E desc[UR8][R18.64+0x1e0], R27 ;  /* 0x0001e01b12007986 */ /* 0x0003e8000c101908 */
[----:B------:R1:W-:Y:S04]  /*1bc0*/  STG.E desc[UR8][R18.64+0x1e4], R22 ;  /* 0x0001e41612007986 */ /* 0x0003e8000c101908 */
[----:B------:R1:W-:Y:S01]  /*1bd0*/  STG.E desc[UR8][R18.64+0x1e8], R5 ;  /* 0x0001e80512007986 */ /* 0x0003e2000c101908 */
[C---:B----4-:R-:W-:Y:S01]  /*1be0*/  FFMA R23, -R3.reuse, R8, R23 ;  /* 0x0000000803177223 */ /* 0x050fe20000000117 */
[C---:B------:R-:W-:Y:S01]  /*1bf0*/  FFMA R9, -R3.reuse, R9, R29 ;  /* 0x0000000903097223 */ /* 0x040fe2000000011d */
[C---:B------:R-:W-:Y:S01]  /*1c00*/  FFMA R25, -R3.reuse, R10, R25 ;  /* 0x0000000a03197223 */ /* 0x040fe20000000119 */
[----:B------:R-:W-:-:S02]  /*1c10*/  FFMA R11, -R3, R11, R26 ;  /* 0x0000000b030b7223 */ /* 0x000fc4000000011a */
[----:B------:R1:W-:Y:S04]  /*1c20*/  STG.E desc[UR8][R18.64+0x1f0], R23 ;  /* 0x0001f01712007986 */ /* 0x0003e8000c101908 */
[----:B------:R1:W-:Y:S04]  /*1c30*/  STG.E desc[UR8][R18.64+0x1f4], R9 ;  /* 0x0001f40912007986 */ /* 0x0003e8000c101908 */
[----:B------:R1:W-:Y:S04]  /*1c40*/  STG.E desc[UR8][R18.64+0x1f8], R25 ;  /* 0x0001f81912007986 */ /* 0x0003e8000c101908 */
[----:B------:R1:W-:Y:S01]  /*1c50*/  STG.E desc[UR8][R18.64+0x1fc], R11 ;  /* 0x0001fc0b12007986 */ /* 0x0003e2000c101908 */
[----:B0-----:R-:W-:-:S04]  /*1c60*/  IMAD.WIDE.U32 R16, R13, 0x4, R16 ;  /* 0x000000040d107825 */ /* 0x001fc800078e0010 */
[----:B--2---:R-:W-:-:S05]  /*1c70*/  FFMA R15, -R3, R15, R24 ;  /* 0x0000000f030f7223 */ /* 0x004fca0000000118 */
[----:B------:R1:W-:Y:S01]  /*1c80*/  STG.E desc[UR8][R18.64+0x1ec], R15 ;  /* 0x0001ec0f12007986 */ /* 0x0003e2000c101908 */
[----:B------:R-:W-:Y:S05]  /*1c90*/  BRA.U UP0, `(.L_x_1) ;  /* 0xffffffe5004c7547 */ /* 0x000fea000b83ffff */
.L_x_0:
[----:B-----5:R-:W-:Y:S01]  /*1ca0*/  STG.E desc[UR8][R20.64], R4 ;  /* 0x0000000414007986 */ /* 0x020fe2000c101908 */
[----:B------:R-:W-:Y:S05]  /*1cb0*/  EXIT ;  /* 0x000000000000794d */ /* 0x000fea0003800000 */
.L_x_2:
[----:B------:R-:W-:-:S00]  /*1cc0*/  BRA `(.L_x_2) ;  /* 0xfffffffc00fc7947 */ /* 0x000fc0000383ffff */
[----:B------:R-:W-:-:S00]  /*1cd0*/  NOP ;  /* 0x0000000000007918 */ /* 0x000fc00000000000 */
        /* <DEDUP_REMOVED lines=10> */
.L_x_3:


//--------------------- .nv.global.init           --------------------------
	.section	.nv.global.init,"aw",@progbits
	.align	4
.nv.global.init:
	.type		mrg32k3aM1SubSeq,@object
	.size		mrg32k3aM1SubSeq,(mrg32k3aM2SubSeq - mrg32k3aM1SubSeq)
mrg32k3aM1SubSeq:
        /*0000*/ 	.byte	0x0b, 0xcc, 0xee, 0x04, 0x73, 0x29, 0x8b, 0x6f, 0xf6, 0x53, 0x03, 0xf6, 0x23, 0xf6, 0xea, 0xda
        /* <DEDUP_REMOVED lines=125> */
	.type		mrg32k3aM2SubSeq,@object
	.size		mrg32k3aM2SubSeq,(mrg32k3aM1 - mrg32k3aM2SubSeq)
mrg32k3aM2SubSeq:
        /* <DEDUP_REMOVED lines=126> */
	.type		mrg32k3aM1,@object
	.size		mrg32k3aM1,(mrg32k3aM1Seq - mrg32k3aM1)
mrg32k3aM1:
        /* <DEDUP_REMOVED lines=144> */
	.type		mrg32k3aM1Seq,@object
	.size		mrg32k3aM1Seq,(mrg32k3aM2 - mrg32k3aM1Seq)
mrg32k3aM1Seq:
        /* <DEDUP_REMOVED lines=144> */
	.type		mrg32k3aM2,@object
	.size		mrg32k3aM2,(mrg32k3aM2Seq - mrg32k3aM2)
mrg32k3aM2:
        /* <DEDUP_REMOVED lines=144> */
	.type		mrg32k3aM2Seq,@object
	.size		mrg32k3aM2Seq,(precalc_xorwow_matrix - mrg32k3aM2Seq)
mrg32k3aM2Seq:
        /* <DEDUP_REMOVED lines=144> */
	.type		precalc_xorwow_matrix,@object
	.size		precalc_xorwow_matrix,(precalc_xorwow_offset_matrix - precalc_xorwow_matrix)
precalc_xorwow_matrix:
        /* <DEDUP_REMOVED lines=6400> */
	.type		precalc_xorwow_offset_matrix,@object
	.size		precalc_xorwow_offset_matrix,(.L_1 - precalc_xorwow_offset_matrix)
precalc_xorwow_offset_matrix:
        /* <DEDUP_REMOVED lines=6400> */
.L_1:


//--------------------- .nv.shared._Z18update_fixed_layerILj128EXadL_ZN30_INTERNAL_3768911a_4_k_cu_main16_activation_stubEfEEEvPfS1_S1_PKfjjjfj --------------------------
	.section	.nv.shared._Z18update_fixed_layerILj128EXadL_ZN30_INTERNAL_3768911a_4_k_cu_main16_activation_stubEfEEEvPfS1_S1_PKfjjjfj,"aw",@nobits
	.sectionflags	@""
	.align	4
.nv.shared._Z18update_fixed_layerILj128EXadL_ZN30_INTERNAL_3768911a_4_k_cu_main16_activation_stubEfEEEvPfS1_S1_PKfjjjfj:
	.zero		1536


//--------------------- .nv.shared.reserved.0     --------------------------
	.section	.nv.shared.reserved.0,"aw",@nobits
	.weak		__nv_reservedSMEM_offset_0_alias
	.size		__nv_reservedSMEM_offset_0_alias, 0, 64
	.other		__nv_reservedSMEM_offset_0_alias,@"STO_CUDA_RESERVED_SHARED STV_DEFAULT"
__nv_reservedSMEM_offset_0_alias:
	.zero		0
	.zero		64


//--------------------- .nv.constant0._Z18update_fixed_layerILj128EXadL_ZN30_INTERNAL_3768911a_4_k_cu_main16_activation_stubEfEEEvPfS1_S1_PKfjjjfj --------------------------
	.section	.nv.constant0._Z18update_fixed_layerILj128EXadL_ZN30_INTERNAL_3768911a_4_k_cu_main16_activation_stubEfEEEvPfS1_S1_PKfjjjfj,"a",@progbits
	.sectionflags	@""
	.align	4
.nv.constant0._Z18update_fixed_layerILj128EXadL_ZN30_INTERNAL_3768911a_4_k_cu_main16_activation_stubEfEEEvPfS1_S1_PKfjjjfj:
	.zero		948


//--------------------- SYMBOLS --------------------------

	.type		.nv.reservedSmem.offset0,@object
	.size		.nv.reservedSmem.offset0,0x4
	.type		.nv.reservedSmem.cap,@object
	.size		.nv.reservedSmem.cap,0x4
